	.target	sm_90a

	.elftype	@"ET_EXEC"


//--------------------- .note.nv.tkinfo           --------------------------
	.section	.note.nv.tkinfo,"",@"SHT_NOTE"
	.sectionflags	@"SHF_NOTE_NV_TKINFO"
	.tkinfo
        /*0018*/ 	.word	0x00000002
        /*0030*/ 	.string	""
        /*0030*/ 	.string	"ptxas"
        /*0030*/ 	.string	"Cuda compilation tools, release 13.0, V13.0.88"
        /*0030*/ 	.string	"Build cuda_13.0.r13.0/compiler.36424714_0"
        /*0030*/ 	.string	"-v  -suppress-debug-info  -lineinfo  -arch sm_90a "



//--------------------- .note.nv.cuinfo           --------------------------
	.section	.note.nv.cuinfo,"",@"SHT_NOTE"
	.sectionflags	@"SHF_NOTE_NV_CUINFO"
        /*0018*/ 	.short	0x0002
        /*001a*/ 	.short	0x005a
        /*001c*/ 	.short	0x0082
	.zero		2


//--------------------- .nv.info                  --------------------------
	.section	.nv.info,"",@"SHT_CUDA_INFO"
	.align	4


	//----- nvinfo : EIATTR_REGCOUNT
	.align		4
        /*0000*/ 	.byte	0x04, 0x2f
        /*0002*/ 	.short	(.L_1 - .L_0)
	.align		4
.L_0:
        /*0004*/ 	.word	index@(gluon_wgmma)
        /*0008*/ 	.word	0x0000009a


	//----- nvinfo : EIATTR_FRAME_SIZE
	.align		4
.L_1:
        /*000c*/ 	.byte	0x04, 0x11
        /*000e*/ 	.short	(.L_3 - .L_2)
	.align		4
.L_2:
        /*0010*/ 	.word	index@(gluon_wgmma)
        /*0014*/ 	.word	0x00000000


	//----- nvinfo : EIATTR_MIN_STACK_SIZE
	.align		4
.L_3:
        /*0018*/ 	.byte	0x04, 0x12
        /*001a*/ 	.short	(.L_5 - .L_4)
	.align		4
.L_4:
        /*001c*/ 	.word	index@(gluon_wgmma)
        /*0020*/ 	.word	0x00000000
.L_5:


//--------------------- .nv.compat                --------------------------
	.section	.nv.compat,"",@"SHT_CUDA_COMPAT_INFO"
	.align	4
        /*0000*/ 	.byte	0x02, 0x09, 0x01, 0x00, 0x02, 0x02, 0x04, 0x00, 0x02, 0x05, 0x05, 0x00, 0x03, 0x07, 0x01, 0x01
        /*0010*/ 	.byte	0x02, 0x03, 0x03, 0x00, 0x02, 0x06, 0x01, 0x00, 0x04, 0x0b, 0x08, 0x00, 0x00, 0x00, 0x00, 0x00
        /*0020*/ 	.byte	0x00, 0x00, 0x00, 0x00


//--------------------- .nv.info.gluon_wgmma      --------------------------
	.section	.nv.info.gluon_wgmma,"",@"SHT_CUDA_INFO"
	.sectionflags	@""
	.align	4


	//----- nvinfo : EIATTR_CUDA_API_VERSION
	.align		4
        /*0000*/ 	.byte	0x04, 0x37
        /*0002*/ 	.short	(.L_7 - .L_6)
.L_6:
        /*0004*/ 	.word	0x00000082


	//----- nvinfo : EIATTR_KPARAM_INFO
	.align		4
.L_7:
        /*0008*/ 	.byte	0x04, 0x17
        /*000a*/ 	.short	(.L_9 - .L_8)
.L_8:
        /*000c*/ 	.word	0x00000000
        /*0010*/ 	.short	0x000a
        /*0012*/ 	.short	0x0048
        /*0014*/ 	.byte	0x00, 0xf4, 0x21, 0x00


	//----- nvinfo : EIATTR_KPARAM_INFO
	.align		4
.L_9:
        /*0018*/ 	.byte	0x04, 0x17
        /*001a*/ 	.short	(.L_11 - .L_10)
.L_10:
        /*001c*/ 	.word	0x00000000
        /*0020*/ 	.short	0x0009
        /*0022*/ 	.short	0x0040
        /*0024*/ 	.byte	0x00, 0xf4, 0x21, 0x00


	//----- nvinfo : EIATTR_KPARAM_INFO
	.align		4
.L_11:
        /*0028*/ 	.byte	0x04, 0x17
        /*002a*/ 	.short	(.L_13 - .L_12)
.L_12:
        /*002c*/ 	.word	0x00000000
        /*0030*/ 	.short	0x0008
        /*0032*/ 	.short	0x0038
        /*0034*/ 	.byte	0x00, 0xf0, 0x21, 0x00


	//----- nvinfo : EIATTR_KPARAM_INFO
	.align		4
.L_13:
        /*0038*/ 	.byte	0x04, 0x17
        /*003a*/ 	.short	(.L_15 - .L_14)
.L_14:
        /*003c*/ 	.word	0x00000000
        /*0040*/ 	.short	0x0007
        /*0042*/ 	.short	0x0030
        /*0044*/ 	.byte	0x00, 0xf0, 0x21, 0x00


	//----- nvinfo : EIATTR_KPARAM_INFO
	.align		4
.L_15:
        /*0048*/ 	.byte	0x04, 0x17
        /*004a*/ 	.short	(.L_17 - .L_16)
.L_16:
        /*004c*/ 	.word	0x00000000
        /*0050*/ 	.short	0x0006
        /*0052*/ 	.short	0x0028
        /*0054*/ 	.byte	0x00, 0xf0, 0x21, 0x00


	//----- nvinfo : EIATTR_KPARAM_INFO
	.align		4
.L_17:
        /*0058*/ 	.byte	0x04, 0x17
        /*005a*/ 	.short	(.L_19 - .L_18)
.L_18:
        /*005c*/ 	.word	0x00000000
        /*0060*/ 	.short	0x0005
        /*0062*/ 	.short	0x0020
        /*0064*/ 	.byte	0x00, 0xf0, 0x11, 0x00


	//----- nvinfo : EIATTR_KPARAM_INFO
	.align		4
.L_19:
        /*0068*/ 	.byte	0x04, 0x17
        /*006a*/ 	.short	(.L_21 - .L_20)
.L_20:
        /*006c*/ 	.word	0x00000000
        /*0070*/ 	.short	0x0004
        /*0072*/ 	.short	0x001c
        /*0074*/ 	.byte	0x00, 0xf0, 0x11, 0x00


	//----- nvinfo : EIATTR_KPARAM_INFO
	.align		4
.L_21:
        /*0078*/ 	.byte	0x04, 0x17
        /*007a*/ 	.short	(.L_23 - .L_22)
.L_22:
        /*007c*/ 	.word	0x00000000
        /*0080*/ 	.short	0x0003
        /*0082*/ 	.short	0x0018
        /*0084*/ 	.byte	0x00, 0xf0, 0x11, 0x00


	//----- nvinfo : EIATTR_KPARAM_INFO
	.align		4
.L_23:
        /*0088*/ 	.byte	0x04, 0x17
        /*008a*/ 	.short	(.L_25 - .L_24)
.L_24:
        /*008c*/ 	.word	0x00000000
        /*0090*/ 	.short	0x0002
        /*0092*/ 	.short	0x0010
        /*0094*/ 	.byte	0x00, 0xf4, 0x21, 0x00


	//----- nvinfo : EIATTR_KPARAM_INFO
	.align		4
.L_25:
        /*0098*/ 	.byte	0x04, 0x17
        /*009a*/ 	.short	(.L_27 - .L_26)
.L_26:
        /*009c*/ 	.word	0x00000000
        /*00a0*/ 	.short	0x0001
        /*00a2*/ 	.short	0x0008
        /*00a4*/ 	.byte	0x00, 0xf4, 0x21, 0x00


	//----- nvinfo : EIATTR_KPARAM_INFO
	.align		4
.L_27:
        /*00a8*/ 	.byte	0x04, 0x17
        /*00aa*/ 	.short	(.L_29 - .L_28)
.L_28:
        /*00ac*/ 	.word	0x00000000
        /*00b0*/ 	.short	0x0000
        /*00b2*/ 	.short	0x0000
        /*00b4*/ 	.byte	0x00, 0xf4, 0x21, 0x00


	//----- nvinfo : EIATTR_SPARSE_MMA_MASK
	.align		4
.L_29:
        /*00b8*/ 	.byte	0x03, 0x50
        /*00ba*/ 	.short	0x0000


	//----- nvinfo : EIATTR_MAXREG_COUNT
	.align		4
        /*00bc*/ 	.byte	0x03, 0x1b
        /*00be*/ 	.short	0x00ff


	//----- nvinfo : EIATTR_NUM_BARRIERS
	.align		4
        /*00c0*/ 	.byte	0x02, 0x4c
        /*00c2*/ 	.byte	0x01
	.zero		1


	//----- nvinfo : EIATTR_MERCURY_ISA_VERSION
	.align		4
        /*00c4*/ 	.byte	0x03, 0x5f
        /*00c6*/ 	.short	0x0101


	//----- nvinfo : EIATTR_INT_WARP_WIDE_INSTR_OFFSETS
	.align		4
        /*00c8*/ 	.byte	0x04, 0x31
        /*00ca*/ 	.short	(.L_31 - .L_30)


	//   ....[0]....
.L_30:
        /*00cc*/ 	.word	0x00001690


	//   ....[1]....
        /*00d0*/ 	.word	0x00001720


	//   ....[2]....
        /*00d4*/ 	.word	0x00001d40


	//   ....[3]....
        /*00d8*/ 	.word	0x00001d50


	//   ....[4]....
        /*00dc*/ 	.word	0x00001d60


	//   ....[5]....
        /*00e0*/ 	.word	0x00001d70


	//----- nvinfo : EIATTR_COOP_GROUP_MASK_REGIDS
	.align		4
.L_31:
        /*00e4*/ 	.byte	0x04, 0x29
        /*00e6*/ 	.short	(.L_33 - .L_32)


	//   ....[0]....
.L_32:
        /*00e8*/ 	.word	0xffffffff


	//   ....[1]....
        /*00ec*/ 	.word	0xffffffff


	//   ....[2]....
        /*00f0*/ 	.word	0xffffffff


	//----- nvinfo : EIATTR_COOP_GROUP_INSTR_OFFSETS
	.align		4
.L_33:
        /*00f4*/ 	.byte	0x04, 0x28
        /*00f6*/ 	.short	(.L_35 - .L_34)


	//   ....[0]....
.L_34:
        /*00f8*/ 	.word	0x00000150


	//   ....[1]....
        /*00fc*/ 	.word	0x00000720


	//   ....[2]....
        /*0100*/ 	.word	0x00000d30


	//----- nvinfo : EIATTR_MBARRIER_INSTR_OFFSETS
	.align		4
.L_35:
        /*0104*/ 	.byte	0x04, 0x39
        /*0106*/ 	.short	(.L_37 - .L_36)


	//   ....[0]....
.L_36:
        /*0108*/ 	.word	0x000017b0
        /*010c*/ 	.word	0x000000ff
        /*0110*/ 	.word	0x00005000
        /*0114*/ 	.short	0x0100
        /*0116*/ 	.byte	0x08
	.zero		1


	//   ....[1]....
        /*0118*/ 	.word	0x00001e80
        /*011c*/ 	.word	0x000000ff
        /*0120*/ 	.word	0x00005000
        /*0124*/ 	.short	0x010a
        /*0126*/ 	.byte	0x08
	.zero		1


	//   ....[2]....
        /*0128*/ 	.word	0x00002080
        /*012c*/ 	.word	0x000000ff
        /*0130*/ 	.word	0x00005000
        /*0134*/ 	.short	0x0108
        /*0136*/ 	.byte	0x08
	.zero		1


	//   ....[3]....
        /*0138*/ 	.word	0x00002670
        /*013c*/ 	.word	0x000000ff
        /*0140*/ 	.word	0x00005000
        /*0144*/ 	.short	0x010a
        /*0146*/ 	.byte	0x08
	.zero		1


	//----- nvinfo : EIATTR_NUM_MBARRIERS
	.align		4
.L_37:
        /*0148*/ 	.byte	0x03, 0x38
        /*014a*/ 	.short	0x0001


	//----- nvinfo : EIATTR_EXIT_INSTR_OFFSETS
	.align		4
        /*014c*/ 	.byte	0x04, 0x1c
        /*014e*/ 	.short	(.L_39 - .L_38)


	//   ....[0]....
.L_38:
        /*0150*/ 	.word	0x00002660


	//----- nvinfo : EIATTR_REQNTID
	.align		4
.L_39:
        /*0154*/ 	.byte	0x04, 0x10
        /*0156*/ 	.short	(.L_41 - .L_40)
.L_40:
        /*0158*/ 	.word	0x00000080
        /*015c*/ 	.word	0x00000001
        /*0160*/ 	.word	0x00000001


	//----- nvinfo : EIATTR_CRS_STACK_SIZE
	.align		4
.L_41:
        /*0164*/ 	.byte	0x04, 0x1e
        /*0166*/ 	.short	(.L_43 - .L_42)
.L_42:
        /*0168*/ 	.word	0x00000000


	//----- nvinfo : EIATTR_CBANK_PARAM_SIZE
	.align		4
.L_43:
        /*016c*/ 	.byte	0x03, 0x19
        /*016e*/ 	.short	0x0050


	//----- nvinfo : EIATTR_PARAM_CBANK
	.align		4
        /*0170*/ 	.byte	0x04, 0x0a
        /*0172*/ 	.short	(.L_45 - .L_44)
	.align		4
.L_44:
        /*0174*/ 	.word	index@(.nv.constant0.gluon_wgmma)
        /*0178*/ 	.short	0x0210
        /*017a*/ 	.short	0x0050


	//----- nvinfo : EIATTR_SW_WAR
	.align		4
.L_45:
        /*017c*/ 	.byte	0x04, 0x36
        /*017e*/ 	.short	(.L_47 - .L_46)
.L_46:
        /*0180*/ 	.word	0x00000008
.L_47:


//--------------------- .nv.callgraph             --------------------------
	.section	.nv.callgraph,"",@"SHT_CUDA_CALLGRAPH"
	.align	4
	.sectionentsize	8
	.align		4
        /*0000*/ 	.word	0x00000000
	.align		4
        /*0004*/ 	.word	0xffffffff
	.align		4
        /*0008*/ 	.word	0x00000000
	.align		4
        /*000c*/ 	.word	0xfffffffe
	.align		4
        /*0010*/ 	.word	0x00000000
	.align		4
        /*0014*/ 	.word	0xfffffffd
	.align		4
        /*0018*/ 	.word	0x00000000
	.align		4
        /*001c*/ 	.word	0xfffffffc


//--------------------- .text.gluon_wgmma         --------------------------
	.section	.text.gluon_wgmma,"ax",@progbits
	.align	128
        .global         gluon_wgmma
        .type           gluon_wgmma,@function
        .size           gluon_wgmma,(.L_x_52 - gluon_wgmma)
        .other          gluon_wgmma,@"STO_CUDA_ENTRY STV_DEFAULT"
gluon_wgmma:
.text.gluon_wgmma:
[----:B------:R-:W-:Y:S01]  /*0000*/  LDC R1, c[0x0][0x28] ;  /* 0x00000a00ff017b82 */ /* 0x000fe20000000800 */
[----:B------:R-:W1:Y:S07]  /*0010*/  S2R R0, SR_TID.X ;  /* 0x0000000000007919 */ /* 0x000e6e0000002100 */
[----:B------:R-:W2:Y:S01]  /*0020*/  S2UR UR4, SR_CgaCtaId ;  /* 0x00000000000479c3 */ /* 0x000ea20000008800 */
[----:B------:R-:W-:Y:S01]  /*0030*/  UMOV UR8, 0x400 ;  /* 0x0000040000087882 */ /* 0x000fe20000000000 */
[----:B------:R-:W-:Y:S01]  /*0040*/  ULDC UR6, c[0x0][0xc] ;  /* 0x0000030000067ab9 */ /* 0x000fe20000000800 */
[----:B------:R-:W-:Y:S01]  /*0050*/  ULDC.64 UR28, c[0x0][0x250] ;  /* 0x00009400001c7ab9 */ /* 0x000fe20000000a00 */
[----:B------:R-:W-:Y:S04]  /*0060*/  BSSY B0, `(.L_x_0) ;  /* 0x000001e000007945 */ /* 0x000fe80003800000 */
[----:B------:R-:W3:Y:S08]  /*0070*/  LDC R4, c[0x0][0x228] ;  /* 0x00008a00ff047b82 */ /* 0x000ef00000000800 */
[----:B------:R-:W4:Y:S08]  /*0080*/  LDC R14, c[0x0][0x230] ;  /* 0x00008c00ff0e7b82 */ /* 0x000f300000000800 */
[----:B------:R-:W-:Y:S01]  /*0090*/  S2UR UR33, SR_CTAID.Y ;  /* 0x00000000002179c3 */ /* 0x000fe20000002600 */
[----:B--2---:R-:W-:-:S03]  /*00a0*/  ULEA UR8, UR4, UR8, 0x18 ;  /* 0x0000000804087291 */ /* 0x004fc6000f8ec03f */
[----:B------:R-:W-:Y:S01]  /*00b0*/  ULDC UR4, c[0x0][0x10] ;  /* 0x0000040000047ab9 */ /* 0x000fe20000000800 */
[----:B-1----:R-:W-:-:S03]  /*00c0*/  LOP3.LUT R6, R0, 0x7f, RZ, 0xc0, !PT ;  /* 0x0000007f00067812 */ /* 0x002fc600078ec0ff */
[----:B------:R-:W1:Y:S01]  /*00d0*/  S2UR UR5, SR_CTAID.Z ;  /* 0x00000000000579c3 */ /* 0x000e620000002700 */
[----:B---3--:R-:W-:Y:S01]  /*00e0*/  VIADD R4, R4, 0xffffffff ;  /* 0xffffffff04047836 */ /* 0x008fe20000000000 */
[C---:B------:R-:W-:Y:S02]  /*00f0*/  ISETP.GE.U32.AND P0, PT, R6.reuse, 0x20, PT ;  /* 0x000000200600780c */ /* 0x040fe40003f06070 */
[C---:B------:R-:W-:Y:S02]  /*0100*/  ISETP.NE.U32.AND P2, PT, R6.reuse, RZ, PT ;  /* 0x000000ff0600720c */ /* 0x040fe40003f45070 */
[----:B------:R-:W-:Y:S02]  /*0110*/  LEA R12, R6, UR8, 0x2 ;  /* 0x00000008060c7c11 */ /* 0x000fe4000f8e10ff */
[----:B------:R-:W2:Y:S01]  /*0120*/  S2UR UR35, SR_CTAID.X ;  /* 0x00000000002379c3 */ /* 0x000ea20000002500 */
[----:B----4-:R-:W-:-:S06]  /*0130*/  VIADD R13, R14, 0xffffffff ;  /* 0xffffffff0e0d7836 */ /* 0x010fcc0000000000 */
[----:B------:R3:W-:Y:S01]  /*0140*/  @!P0 STS [R12], RZ ;  /* 0x000000ff0c008388 */ /* 0x0007e20000000800 */
[----:B------:R-:W-:-:S03]  /*0150*/  NOP ;  /* 0x0000000000007918 */ /* 0x000fc60000000000 */
[----:B------:R3:W-:Y:S01]  /*0160*/  @!P2 STS [UR8+0x24], R4 ;  /* 0x00002404ff00a988 */ /* 0x0007e20008000808 */
[----:B-1----:R-:W-:-:S03]  /*0170*/  UIMAD UR4, UR5, UR4, UR33 ;  /* 0x00000004050472a4 */ /* 0x002fc6000f8e0221 */
[----:B------:R3:W-:Y:S01]  /*0180*/  @!P2 STS [UR8+0x20], R13 ;  /* 0x0000200dff00a988 */ /* 0x0007e20008000808 */
[----:B--2---:R-:W-:-:S04]  /*0190*/  UIMAD UR4, UR4, UR6, UR35 ;  /* 0x00000006040472a4 */ /* 0x004fc8000f8e0223 */
[----:B------:R-:W-:-:S04]  /*01a0*/  UIMAD UR6, UR4, 0x180, URZ ;  /* 0x00000180040678a4 */ /* 0x000fc8000f8e023f */
[----:B------:R-:W-:-:S04]  /*01b0*/  UIADD3 UR32, UP0, UR6, UR28, URZ ;  /* 0x0000001c06207290 */ /* 0x000fc8000ff1e03f */
[----:B------:R-:W-:Y:S01]  /*01c0*/  ULEA.HI.X.SX32 UR34, UR6, UR29, 0x1, UP0 ;  /* 0x0000001d06227291 */ /* 0x000fe200080f0e3f */
[----:B---3--:R-:W-:Y:S11]  /*01d0*/  @P2 BRA `(.L_x_1) ;  /* 0x0000000000182947 */ /* 0x008ff60003800000 */
[----:B------:R-:W1:Y:S01]  /*01e0*/  LDS R2, [UR8+0x8] ;  /* 0x00000808ff027984 */ /* 0x000e620008000800 */
[----:B------:R-:W2:Y:S01]  /*01f0*/  LDC.64 R8, c[0x0][0x210] ;  /* 0x00008400ff087b82 */ /* 0x000ea20000000a00 */
[----:B------:R-:W-:Y:S02]  /*0200*/  IMAD.MOV.U32 R3, RZ, RZ, 0x70 ;  /* 0x00000070ff037424 */ /* 0x000fe400078e00ff */
[----:B--2---:R2:W-:Y:S03]  /*0210*/  STS.64 [UR8], R8 ;  /* 0x00000008ff007988 */ /* 0x0045e60008000a08 */
[----:B-1----:R-:W-:-:S05]  /*0220*/  LOP3.LUT R2, R2, 0x10, R3, 0xd8, !PT ;  /* 0x0000001002027812 */ /* 0x002fca00078ed803 */
[----:B------:R2:W-:Y:S02]  /*0230*/  STS [UR8+0x8], R2 ;  /* 0x00000802ff007988 */ /* 0x0005e40008000808 */
.L_x_1:
[----:B------:R-:W-:Y:S05]  /*0240*/  BSYNC B0 ;  /* 0x0000000000007941 */ /* 0x000fea0003800000 */
.L_x_0:
[----:B------:R-:W-:Y:S04]  /*0250*/  BSSY B0, `(.L_x_2) ;  /* 0x000000a000007945 */ /* 0x000fe80003800000 */
[----:B------:R-:W-:Y:S05]  /*0260*/  @P2 BRA `(.L_x_3) ;  /* 0x0000000000202947 */ /* 0x000fea0003800000 */
[----:B--2---:R-:W1:Y:S01]  /*0270*/  LDS R2, [UR8+0x34] ;  /* 0x00003408ff027984 */ /* 0x004e620008000800 */
[----:B------:R-:W-:Y:S02]  /*0280*/  IMAD.MOV.U32 R3, RZ, RZ, 0x1f000000 ;  /* 0x1f000000ff037424 */ /* 0x000fe400078e00ff */
[----:B------:R-:W-:Y:S01]  /*0290*/  @!P2 IMAD.MOV.U32 R5, RZ, RZ, 0x3f ;  /* 0x0000003fff05a424 */ /* 0x000fe200078e00ff */
[----:B------:R-:W2:Y:S02]  /*02a0*/  @!P2 LDS R8, [UR8+0x38] ;  /* 0x00003808ff08a984 */ /* 0x000ea40008000800 */
[----:B-1----:R-:W-:Y:S02]  /*02b0*/  LOP3.LUT R2, R2, 0xff000000, R3, 0xb8, !PT ;  /* 0xff00000002027812 */ /* 0x002fe400078eb803 */
[----:B--2---:R-:W-:-:S03]  /*02c0*/  @!P2 LOP3.LUT R3, R8, 0xff, R5, 0xb8, !PT ;  /* 0x000000ff0803a812 */ /* 0x004fc600078eb805 */
[----:B------:R1:W-:Y:S04]  /*02d0*/  STS [UR8+0x34], R2 ;  /* 0x00003402ff007988 */ /* 0x0003e80008000808 */
[----:B------:R1:W-:Y:S02]  /*02e0*/  @!P2 STS [UR8+0x38], R3 ;  /* 0x00003803ff00a988 */ /* 0x0003e40008000808 */
.L_x_3:
[----:B------:R-:W-:Y:S05]  /*02f0*/  BSYNC B0 ;  /* 0x0000000000007941 */ /* 0x000fea0003800000 */
.L_x_2:
[----:B------:R-:W-:Y:S04]  /*0300*/  BSSY B0, `(.L_x_4) ;  /* 0x000000e000007945 */ /* 0x000fe80003800000 */
[----:B------:R-:W-:Y:S05]  /*0310*/  @P2 BRA `(.L_x_5) ;  /* 0x0000000000302947 */ /* 0x000fea0003800000 */
[----:B-1----:R-:W1:Y:S01]  /*0320*/  LDS R3, [UR8+0x34] ;  /* 0x00003408ff037984 */ /* 0x002e620008000800 */
[----:B------:R-:W3:Y:S03]  /*0330*/  LDC.64 R10, c[0x0][0x238] ;  /* 0x00008e00ff0a7b82 */ /* 0x000ee60000000a00 */
[----:B--2---:R-:W2:Y:S01]  /*0340*/  LDS R2, [UR8+0x1c] ;  /* 0x00001c08ff027984 */ /* 0x004ea20008000800 */
[C---:B---3--:R-:W-:Y:S01]  /*0350*/  SHF.L.U64.HI R8, R10.reuse, 0x1, R11 ;  /* 0x000000010a087819 */ /* 0x048fe2000001020b */
[----:B------:R-:W-:-:S03]  /*0360*/  IMAD.SHL.U32 R5, R10, 0x2, RZ ;  /* 0x000000020a057824 */ /* 0x000fc600078e00ff */
[--C-:B------:R-:W-:Y:S02]  /*0370*/  SHF.R.U32.HI R7, RZ, 0x4, R8.reuse ;  /* 0x00000004ff077819 */ /* 0x100fe40000011608 */
[----:B------:R-:W-:-:S05]  /*0380*/  SHF.R.U64 R5, R5, 0x4, R8 ;  /* 0x0000000405057819 */ /* 0x000fca0000001208 */
[----:B------:R3:W-:Y:S01]  /*0390*/  STS [UR8+0xc], R5 ;  /* 0x00000c05ff007988 */ /* 0x0007e20008000808 */
[----:B-1----:R-:W-:Y:S02]  /*03a0*/  LOP3.LUT R3, R3, 0x7, RZ, 0xb8, !PT ;  /* 0x0000000703037812 */ /* 0x002fe400078eb8ff */
[----:B--2---:R-:W-:-:S03]  /*03b0*/  LOP3.LUT R2, R2, 0xf, R7, 0xb8, !PT ;  /* 0x0000000f02027812 */ /* 0x004fc600078eb807 */
[----:B------:R3:W-:Y:S04]  /*03c0*/  STS [UR8+0x34], R3 ;  /* 0x00003403ff007988 */ /* 0x0007e80008000808 */
[----:B------:R3:W-:Y:S02]  /*03d0*/  STS [UR8+0x1c], R2 ;  /* 0x00001c02ff007988 */ /* 0x0007e40008000808 */
.L_x_5:
[----:B------:R-:W-:Y:S05]  /*03e0*/  BSYNC B0 ;  /* 0x0000000000007941 */ /* 0x000fea0003800000 */
.L_x_4:
[----:B------:R-:W-:Y:S04]  /*03f0*/  BSSY B1, `(.L_x_6) ;  /* 0x000001b000017945 */ /* 0x000fe80003800000 */
[----:B------:R-:W-:Y:S01]  /*0400*/  BSSY B0, `(.L_x_7) ;  /* 0x0000016000007945 */ /* 0x000fe20003800000 */
[----:B------:R-:W-:-:S03]  /*0410*/  IMAD.MOV.U32 R7, RZ, RZ, RZ ;  /* 0x000000ffff077224 */ /* 0x000fc600078e00ff */
[----:B------:R-:W-:Y:S05]  /*0420*/  @P2 BRA `(.L_x_8) ;  /* 0x0000000000202947 */ /* 0x000fea0003800000 */
[----:B-123--:R-:W1:Y:S02]  /*0430*/  LDS R2, [UR8+0x34] ;  /* 0x00003408ff027984 */ /* 0x00ee640008000800 */
[----:B-1----:R-:W-:-:S05]  /*0440*/  LOP3.LUT R2, R2, 0x38, RZ, 0xb8, !PT ;  /* 0x0000003802027812 */ /* 0x002fca00078eb8ff */
[----:B------:R1:W-:Y:S01]  /*0450*/  STS [UR8+0x34], R2 ;  /* 0x00003402ff007988 */ /* 0x0003e20008000808 */
[----:B------:R-:W-:Y:S05]  /*0460*/  @P2 BRA `(.L_x_9) ;  /* 0x0000000000202947 */ /* 0x000fea0003800000 */
[----:B-1----:R-:W1:Y:S01]  /*0470*/  LDS R2, [UR8+0x8] ;  /* 0x00000808ff027984 */ /* 0x002e620008000800 */
[----:B------:R-:W-:-:S05]  /*0480*/  IMAD.MOV.U32 R3, RZ, RZ, 0x780 ;  /* 0x00000780ff037424 */ /* 0x000fca00078e00ff */
[----:B-1----:R-:W-:-:S05]  /*0490*/  LOP3.LUT R2, R2, 0x300, R3, 0xd8, !PT ;  /* 0x0000030002027812 */ /* 0x002fca00078ed803 */
[----:B------:R4:W-:Y:S02]  /*04a0*/  STS [UR8+0x8], R2 ;  /* 0x00000802ff007988 */ /* 0x0009e40008000808 */
.L_x_8:
[----:B------:R-:W-:Y:S05]  /*04b0*/  @P2 BRA `(.L_x_10) ;  /* 0x0000000000282947 */ /* 0x000fea0003800000 */
[----:B-1234-:R-:W1:Y:S02]  /*04c0*/  LDS R2, [UR8+0x8] ;  /* 0x00000808ff027984 */ /* 0x01ee640008000800 */
[----:B-1----:R-:W-:-:S05]  /*04d0*/  LOP3.LUT R2, R2, 0x1800, RZ, 0xb8, !PT ;  /* 0x0000180002027812 */ /* 0x002fca00078eb8ff */
[----:B------:R2:W-:Y:S02]  /*04e0*/  STS [UR8+0x8], R2 ;  /* 0x00000802ff007988 */ /* 0x0005e40008000808 */
.L_x_9:
[----:B------:R-:W-:Y:S05]  /*04f0*/  @P2 BREAK B0 ;  /* 0x0000000000002942 */ /* 0x000fea0003800000 */
[----:B------:R-:W-:Y:S05]  /*0500*/  @P2 BRA `(.L_x_11) ;  /* 0x0000000000242947 */ /* 0x000fea0003800000 */
[----:B------:R-:W3:Y:S01]  /*0510*/  LDS R3, [UR8+0x8] ;  /* 0x00000808ff037984 */ /* 0x000ee20008000800 */
[----:B-12---:R-:W-:-:S05]  /*0520*/  IMAD.MOV.U32 R2, RZ, RZ, 0x6000 ;  /* 0x00006000ff027424 */ /* 0x006fca00078e00ff */
[----:B---3--:R-:W-:-:S04]  /*0530*/  LOP3.LUT R2, R3, 0x4000, R2, 0xd8, !PT ;  /* 0x0000400003027812 */ /* 0x008fc800078ed802 */
[----:B------:R-:W-:-:S05]  /*0540*/  LOP3.LUT R2, R2, 0x400000, RZ, 0xb8, !PT ;  /* 0x0040000002027812 */ /* 0x000fca00078eb8ff */
[----:B------:R5:W-:Y:S02]  /*0550*/  STS [UR8+0x8], R2 ;  /* 0x00000802ff007988 */ /* 0x000be40008000808 */
.L_x_10:
[----:B------:R-:W-:Y:S05]  /*0560*/  BSYNC B0 ;  /* 0x0000000000007941 */ /* 0x000fea0003800000 */
.L_x_7:
[----:B-12345:R-:W1:Y:S02]  /*0570*/  @!P2 LDS R2, [UR8+0x8] ;  /* 0x00000808ff02a984 */ /* 0x03ee640008000800 */
[----:B-1----:R-:W-:-:S05]  /*0580*/  @!P2 LOP3.LUT R2, R2, 0x8000, RZ, 0xb8, !PT ;  /* 0x000080000202a812 */ /* 0x002fca00078eb8ff */
[----:B------:R3:W-:Y:S02]  /*0590*/  @!P2 STS [UR8+0x8], R2 ;  /* 0x00000802ff00a988 */ /* 0x0007e40008000808 */
.L_x_11:
[----:B------:R-:W-:Y:S05]  /*05a0*/  BSYNC B1 ;  /* 0x0000000000017941 */ /* 0x000fea0003800000 */
.L_x_6:
[----:B------:R-:W-:Y:S05]  /*05b0*/  WARPSYNC.ALL ;  /* 0x0000000000007948 */ /* 0x000fea0003800000 */
[----:B------:R-:W-:Y:S05]  /*05c0*/  @P0 BRA `(.L_x_12) ;  /* 0x0000000000300947 */ /* 0x000fea0003800000 */
[----:B-123--:R-:W1:Y:S01]  /*05d0*/  S2R R2, SR_LANEID ;  /* 0x0000000000027919 */ /* 0x00ee620000000000 */
[----:B------:R-:W-:Y:S05]  /*05e0*/  WARPSYNC.ALL ;  /* 0x0000000000007948 */ /* 0x000fea0003800000 */
[----:B-1----:R-:W-:-:S05]  /*05f0*/  IMAD.SHL.U32 R5, R2, 0x4, RZ ;  /* 0x0000000402057824 */ /* 0x002fca00078e00ff */
[----:B------:R-:W1:Y:S01]  /*0600*/  LDS R9, [R5+UR8] ;  /* 0x0000000805097984 */ /* 0x000e620008000800 */
[----:B------:R-:W-:Y:S01]  /*0610*/  IADD3 R2, P1, R5, UR32, RZ ;  /* 0x0000002005027c10 */ /* 0x000fe2000ff3e0ff */
[----:B------:R-:W-:-:S04]  /*0620*/  UMOV UR4, UR32 ;  /* 0x0000002000047c82 */ /* 0x000fc80008000000 */
[----:B------:R-:W-:Y:S01]  /*0630*/  IMAD.X R3, RZ, RZ, UR34, P1 ;  /* 0x00000022ff037e24 */ /* 0x000fe200088e06ff */
[----:B------:R-:W-:-:S04]  /*0640*/  UMOV UR5, UR34 ;  /* 0x0000002200057c82 */ /* 0x000fc80008000000 */
[----:B-1----:R4:W5:Y:S01]  /*0650*/  ATOMG.E.EXCH.STRONG.GPU PT, RZ, [R2], R9 ;  /* 0x0000000902ff73a8 */ /* 0x00296200041ee100 */
[----:B------:R-:W-:-:S04]  /*0660*/  DEPBAR {5,4,3,2,1,0} ;  /* 0x0000003f0000791a */ /* 0x000fc80000000000 */
[----:B------:R4:W-:Y:S01]  /*0670*/  UTMACCTL.IV [UR4] ;  /* 0x00000000040079b9 */ /* 0x0009e20008000000 */
[----:B------:R-:W-:Y:S01]  /*0680*/  NOP ;  /* 0x0000000000007918 */ /* 0x000fe20000000000 */
.L_x_12:
[----:B------:R-:W-:Y:S05]  /*0690*/  @P0 BRA `(.L_x_13) ;  /* 0x00000000000c0947 */ /* 0x000fea0003800000 */
[----:B------:R0:W-:Y:S01]  /*06a0*/  UTMACMDFLUSH ;  /* 0x00000000000079b7 */ /* 0x0001e20000000000 */
[----:B------:R-:W-:Y:S05]  /*06b0*/  @P0 BRA `(.L_x_13) ;  /* 0x0000000000040947 */ /* 0x000fea0003800000 */
[----:B------:R-:W-:-:S04]  /*06c0*/  DEPBAR.LE SB0, 0x0 ;  /* 0x000080000000791a */ /* 0x000fc80000000000 */
.L_x_13:
[----:B------:R-:W-:Y:S05]  /*06d0*/  WARPSYNC.ALL ;  /* 0x0000000000007948 */ /* 0x000fea0003800000 */
[----:B-----5:R-:W-:Y:S06]  /*06e0*/  BAR.SYNC.DEFER_BLOCKING 0x0 ;  /* 0x0000000000007b1d */ /* 0x020fec0000010000 */
[----:B------:R-:W-:Y:S02]  /*06f0*/  BSSY B1, `(.L_x_14) ;  /* 0x000000b000017945 */ /* 0x000fe40003800000 */
[----:B------:R-:W-:Y:S06]  /*0700*/  BAR.SYNC.DEFER_BLOCKING 0x0 ;  /* 0x0000000000007b1d */ /* 0x000fec0000010000 */
[----:B------:R5:W-:Y:S01]  /*0710*/  @!P0 STS [R12], RZ ;  /* 0x000000ff0c008388 */ /* 0x000be20000000800 */
[----:B------:R-:W-:Y:S01]  /*0720*/  NOP ;  /* 0x0000000000007918 */ /* 0x000fe20000000000 */
[----:B------:R-:W-:Y:S05]  /*0730*/  @P2 BRA `(.L_x_15) ;  /* 0x0000000000182947 */ /* 0x000fea0003800000 */
[----:B-1234-:R-:W1:Y:S01]  /*0740*/  LDS R2, [UR8+0x8] ;  /* 0x00000808ff027984 */ /* 0x01ee620008000800 */
[----:B------:R-:W2:Y:S01]  /*0750*/  LDC.64 R8, c[0x0][0x218] ;  /* 0x00008600ff087b82 */ /* 0x000ea20000000a00 */
[----:B------:R-:W-:Y:S02]  /*0760*/  IMAD.MOV.U32 R3, RZ, RZ, 0x70 ;  /* 0x00000070ff037424 */ /* 0x000fe400078e00ff */
[----:B--2---:R2:W-:Y:S03]  /*0770*/  STS.64 [UR8], R8 ;  /* 0x00000008ff007988 */ /* 0x0045e60008000a08 */
[----:B-1----:R-:W-:-:S05]  /*0780*/  LOP3.LUT R2, R2, 0x10, R3, 0xd8, !PT ;  /* 0x0000001002027812 */ /* 0x002fca00078ed803 */
[----:B------:R2:W-:Y:S02]  /*0790*/  STS [UR8+0x8], R2 ;  /* 0x00000802ff007988 */ /* 0x0005e40008000808 */
.L_x_15:
[----:B----4-:R-:W-:Y:S05]  /*07a0*/  BSYNC B1 ;  /* 0x0000000000017941 */ /* 0x010fea0003800000 */
.L_x_14:
[----:B------:R-:W-:Y:S04]  /*07b0*/  BSSY B2, `(.L_x_16) ;  /* 0x000000f000027945 */ /* 0x000fe80003800000 */
[----:B------:R-:W-:Y:S04]  /*07c0*/  BSSY B1, `(.L_x_17) ;  /* 0x000000c000017945 */ /* 0x000fe80003800000 */
[----:B------:R-:W-:Y:S05]  /*07d0*/  @P2 BRA `(.L_x_18) ;  /* 0x0000000000282947 */ /* 0x000fea0003800000 */
[----:B-123--:R-:W1:Y:S01]  /*07e0*/  LDS R2, [UR8+0x34] ;  /* 0x00003408ff027984 */ /* 0x00ee620008000800 */
[----:B------:R-:W-:Y:S01]  /*07f0*/  IMAD.MOV.U32 R3, RZ, RZ, 0x1f000000 ;  /* 0x1f000000ff037424 */ /* 0x000fe200078e00ff */
[----:B------:R-:W-:Y:S05]  /*0800*/  @P2 BREAK B1 ;  /* 0x0000000000012942 */ /* 0x000fea0003800000 */
[----:B-1----:R-:W-:-:S05]  /*0810*/  LOP3.LUT R2, R2, 0xff000000, R3, 0xb8, !PT ;  /* 0xff00000002027812 */ /* 0x002fca00078eb803 */
[----:B------:R1:W-:Y:S01]  /*0820*/  STS [UR8+0x34], R2 ;  /* 0x00003402ff007988 */ /* 0x0003e20008000808 */
[----:B------:R-:W-:Y:S05]  /*0830*/  @P2 BRA `(.L_x_19) ;  /* 0x0000000000182947 */ /* 0x000fea0003800000 */
[----:B------:R-:W2:Y:S01]  /*0840*/  LDS R3, [UR8+0x38] ;  /* 0x00003808ff037984 */ /* 0x000ea20008000800 */
[----:B-1----:R-:W-:-:S05]  /*0850*/  IMAD.MOV.U32 R2, RZ, RZ, 0xff ;  /* 0x000000ffff027424 */ /* 0x002fca00078e00ff */
[----:B--2---:R-:W-:-:S05]  /*0860*/  LOP3.LUT R2, R3, 0xff, R2, 0xb8, !PT ;  /* 0x000000ff03027812 */ /* 0x004fca00078eb802 */
[----:B------:R4:W-:Y:S02]  /*0870*/  STS [UR8+0x38], R2 ;  /* 0x00003802ff007988 */ /* 0x0009e40008000808 */
.L_x_18:
[----:B------:R-:W-:Y:S05]  /*0880*/  BSYNC B1 ;  /* 0x0000000000017941 */ /* 0x000fea0003800000 */
.L_x_17:
[----:B------:R1:W-:Y:S02]  /*0890*/  @!P2 STS [UR8+0x20], R13 ;  /* 0x0000200dff00a988 */ /* 0x0003e40008000808 */
.L_x_19:
[----:B------:R-:W-:Y:S05]  /*08a0*/  BSYNC B2 ;  /* 0x0000000000027941 */ /* 0x000fea0003800000 */
.L_x_16:
[----:B------:R-:W-:Y:S05]  /*08b0*/  WARPSYNC.ALL ;  /* 0x0000000000007948 */ /* 0x000fea0003800000 */
[----:B------:R-:W2:Y:S01]  /*08c0*/  LDC R5, c[0x0][0x22c] ;  /* 0x00008b00ff057b82 */ /* 0x000ea20000000800 */
[----:B------:R-:W-:Y:S01]  /*08d0*/  BSSY B2, `(.L_x_20) ;  /* 0x0000010000027945 */ /* 0x000fe20003800000 */
[----:B--2---:R-:W-:-:S05]  /*08e0*/  VIADD R5, R5, 0xffffffff ;  /* 0xffffffff05057836 */ /* 0x004fca0000000000 */
[----:B------:R2:W-:Y:S01]  /*08f0*/  @!P2 STS [UR8+0x24], R5 ;  /* 0x00002405ff00a988 */ /* 0x0005e20008000808 */
[----:B------:R-:W-:Y:S05]  /*0900*/  @P2 BRA `(.L_x_21) ;  /* 0x0000000000302947 */ /* 0x000fea0003800000 */
[----:B------:R-:W2:Y:S01]  /*0910*/  LDS R3, [UR8+0x34] ;  /* 0x00003408ff037984 */ /* 0x000ea20008000800 */
[----:B------:R-:W2:Y:S03]  /*0920*/  LDC.64 R8, c[0x0][0x240] ;  /* 0x00009000ff087b82 */ /* 0x000ea60000000a00 */
[----:B-1-34-:R-:W1:Y:S01]  /*0930*/  LDS R2, [UR8+0x1c] ;  /* 0x00001c08ff027984 */ /* 0x01ae620008000800 */
[C---:B--2---:R-:W-:Y:S01]  /*0940*/  SHF.L.U64.HI R9, R8.reuse, 0x1, R9 ;  /* 0x0000000108097819 */ /* 0x044fe20000010209 */
[----:B------:R-:W-:-:S03]  /*0950*/  IMAD.SHL.U32 R8, R8, 0x2, RZ ;  /* 0x0000000208087824 */ /* 0x000fc600078e00ff */
[--C-:B------:R-:W-:Y:S02]  /*0960*/  SHF.R.U32.HI R11, RZ, 0x4, R9.reuse ;  /* 0x00000004ff0b7819 */ /* 0x100fe40000011609 */
[----:B------:R-:W-:-:S05]  /*0970*/  SHF.R.U64 R8, R8, 0x4, R9 ;  /* 0x0000000408087819 */ /* 0x000fca0000001209 */
[----:B------:R2:W-:Y:S01]  /*0980*/  STS [UR8+0xc], R8 ;  /* 0x00000c08ff007988 */ /* 0x0005e20008000808 */
[----:B------:R-:W-:Y:S02]  /*0990*/  LOP3.LUT R3, R3, 0x7, RZ, 0xb8, !PT ;  /* 0x0000000703037812 */ /* 0x000fe400078eb8ff */
[----:B-1----:R-:W-:-:S03]  /*09a0*/  LOP3.LUT R2, R2, 0xf, R11, 0xb8, !PT ;  /* 0x0000000f02027812 */ /* 0x002fc600078eb80b */
[----:B------:R2:W-:Y:S04]  /*09b0*/  STS [UR8+0x34], R3 ;  /* 0x00003403ff007988 */ /* 0x0005e80008000808 */
[----:B------:R2:W-:Y:S02]  /*09c0*/  STS [UR8+0x1c], R2 ;  /* 0x00001c02ff007988 */ /* 0x0005e40008000808 */
.L_x_21:
[----:B------:R-:W-:Y:S05]  /*09d0*/  BSYNC B2 ;  /* 0x0000000000027941 */ /* 0x000fea0003800000 */
.L_x_20:
[----:B------:R-:W-:Y:S04]  /*09e0*/  BSSY B3, `(.L_x_22) ;  /* 0x000001a000037945 */ /* 0x000fe80003800000 */
[----:B------:R-:W-:Y:S04]  /*09f0*/  BSSY B2, `(.L_x_23) ;  /* 0x0000015000027945 */ /* 0x000fe80003800000 */
[----:B------:R-:W-:Y:S05]  /*0a00*/  @P2 BRA `(.L_x_24) ;  /* 0x0000000000202947 */ /* 0x000fea0003800000 */
[----:B-1234-:R-:W1:Y:S02]  /*0a10*/  LDS R2, [UR8+0x34] ;  /* 0x00003408ff027984 */ /* 0x01ee640008000800 */
[----:B-1----:R-:W-:-:S05]  /*0a20*/  LOP3.LUT R2, R2, 0x38, RZ, 0xb8, !PT ;  /* 0x0000003802027812 */ /* 0x002fca00078eb8ff */
[----:B------:R1:W-:Y:S01]  /*0a30*/  STS [UR8+0x34], R2 ;  /* 0x00003402ff007988 */ /* 0x0003e20008000808 */
[----:B------:R-:W-:Y:S05]  /*0a40*/  @P2 BRA `(.L_x_25) ;  /* 0x0000000000202947 */ /* 0x000fea0003800000 */
[----:B-1----:R-:W1:Y:S01]  /*0a50*/  LDS R2, [UR8+0x8] ;  /* 0x00000808ff027984 */ /* 0x002e620008000800 */
[----:B------:R-:W-:-:S05]  /*0a60*/  IMAD.MOV.U32 R3, RZ, RZ, 0x780 ;  /* 0x00000780ff037424 */ /* 0x000fca00078e00ff */
[----:B-1----:R-:W-:-:S05]  /*0a70*/  LOP3.LUT R2, R2, 0x300, R3, 0xd8, !PT ;  /* 0x0000030002027812 */ /* 0x002fca00078ed803 */
[----:B------:R1:W-:Y:S02]  /*0a80*/  STS [UR8+0x8], R2 ;  /* 0x00000802ff007988 */ /* 0x0003e40008000808 */
.L_x_24:
[----:B------:R-:W-:Y:S05]  /*0a90*/  @P2 BRA `(.L_x_26) ;  /* 0x0000000000282947 */ /* 0x000fea0003800000 */
[----:B-1234-:R-:W1:Y:S02]  /*0aa0*/  LDS R2, [UR8+0x8] ;  /* 0x00000808ff027984 */ /* 0x01ee640008000800 */
[----:B-1----:R-:W-:-:S05]  /*0ab0*/  LOP3.LUT R2, R2, 0x1800, RZ, 0xb8, !PT ;  /* 0x0000180002027812 */ /* 0x002fca00078eb8ff */
[----:B------:R2:W-:Y:S02]  /*0ac0*/  STS [UR8+0x8], R2 ;  /* 0x00000802ff007988 */ /* 0x0005e40008000808 */
.L_x_25:
[----:B------:R-:W-:Y:S05]  /*0ad0*/  @P2 BREAK B2 ;  /* 0x0000000000022942 */ /* 0x000fea0003800000 */
[----:B------:R-:W-:Y:S05]  /*0ae0*/  @P2 BRA `(.L_x_27) ;  /* 0x0000000000242947 */ /* 0x000fea0003800000 */
[----:B-12---:R-:W1:Y:S01]  /*0af0*/  LDS R2, [UR8+0x8] ;  /* 0x00000808ff027984 */ /* 0x006e620008000800 */
[----:B------:R-:W-:-:S05]  /*0b00*/  IMAD.MOV.U32 R3, RZ, RZ, 0x6000 ;  /* 0x00006000ff037424 */ /* 0x000fca00078e00ff */
[----:B-1----:R-:W-:-:S04]  /*0b10*/  LOP3.LUT R2, R2, 0x4000, R3, 0xd8, !PT ;  /* 0x0000400002027812 */ /* 0x002fc800078ed803 */
[----:B------:R-:W-:-:S05]  /*0b20*/  LOP3.LUT R2, R2, 0x400000, RZ, 0xb8, !PT ;  /* 0x0040000002027812 */ /* 0x000fca00078eb8ff */
[----:B------:R1:W-:Y:S02]  /*0b30*/  STS [UR8+0x8], R2 ;  /* 0x00000802ff007988 */ /* 0x0003e40008000808 */
.L_x_26:
[----:B------:R-:W-:Y:S05]  /*0b40*/  BSYNC B2 ;  /* 0x0000000000027941 */ /* 0x000fea0003800000 */
.L_x_23:
[----:B-1234-:R-:W1:Y:S02]  /*0b50*/  @!P2 LDS R2, [UR8+0x8] ;  /* 0x00000808ff02a984 */ /* 0x01ee640008000800 */
[----:B-1----:R-:W-:-:S05]  /*0b60*/  @!P2 LOP3.LUT R2, R2, 0x8000, RZ, 0xb8, !PT ;  /* 0x000080000202a812 */ /* 0x002fca00078eb8ff */
[----:B------:R3:W-:Y:S02]  /*0b70*/  @!P2 STS [UR8+0x8], R2 ;  /* 0x00000802ff00a988 */ /* 0x0007e40008000808 */
.L_x_27:
[----:B------:R-:W-:Y:S05]  /*0b80*/  BSYNC B3 ;  /* 0x0000000000037941 */ /* 0x000fea0003800000 */
.L_x_22:
[----:B------:R-:W-:Y:S05]  /*0b90*/  WARPSYNC.ALL ;  /* 0x0000000000007948 */ /* 0x000fea0003800000 */
[----:B------:R-:W-:-:S04]  /*0ba0*/  UIADD3 UR4, UR6, 0x80, URZ ;  /* 0x0000008006047890 */ /* 0x000fc8000fffe03f */
[----:B------:R-:W-:-:S04]  /*0bb0*/  UIADD3 UR30, UP0, UR4, UR28, URZ ;  /* 0x0000001c041e7290 */ /* 0x000fc8000ff1e03f */
[----:B------:R-:W-:Y:S01]  /*0bc0*/  ULEA.HI.X.SX32 UR31, UR4, UR29, 0x1, UP0 ;  /* 0x0000001d041f7291 */ /* 0x000fe200080f0e3f */
[----:B------:R-:W-:Y:S11]  /*0bd0*/  @P0 BRA `(.L_x_28) ;  /* 0x0000000000300947 */ /* 0x000ff60003800000 */
        /* <DEDUP_REMOVED lines=8> */
[----:B-1----:R4:W2:Y:S01]  /*0c60*/  ATOMG.E.EXCH.STRONG.GPU PT, RZ, [R2], R9 ;  /* 0x0000000902ff73a8 */ /* 0x0028a200041ee100 */
[----:B------:R-:W-:-:S04]  /*0c70*/  DEPBAR {5,4,3,2,1,0} ;  /* 0x0000003f0000791a */ /* 0x000fc80000000000 */
[----:B------:R4:W-:Y:S01]  /*0c80*/  UTMACCTL.IV [UR4] ;  /* 0x00000000040079b9 */ /* 0x0009e20008000000 */
[----:B------:R-:W-:Y:S01]  /*0c90*/  NOP ;  /* 0x0000000000007918 */ /* 0x000fe20000000000 */
.L_x_28:
[----:B------:R-:W-:Y:S05]  /*0ca0*/  @P0 BRA `(.L_x_29) ;  /* 0x00000000000c0947 */ /* 0x000fea0003800000 */
[----:B------:R0:W-:Y:S01]  /*0cb0*/  UTMACMDFLUSH ;  /* 0x00000000000079b7 */ /* 0x0001e20000000000 */
[----:B------:R-:W-:Y:S05]  /*0cc0*/  @P0 BRA `(.L_x_29) ;  /* 0x0000000000040947 */ /* 0x000fea0003800000 */
[----:B------:R-:W-:-:S04]  /*0cd0*/  DEPBAR.LE SB0, 0x0 ;  /* 0x000080000000791a */ /* 0x000fc80000000000 */
.L_x_29:
[----:B------:R-:W-:Y:S05]  /*0ce0*/  WARPSYNC.ALL ;  /* 0x0000000000007948 */ /* 0x000fea0003800000 */
[----:B--2---:R-:W-:Y:S06]  /*0cf0*/  BAR.SYNC.DEFER_BLOCKING 0x0 ;  /* 0x0000000000007b1d */ /* 0x004fec0000010000 */
[----:B------:R-:W-:Y:S02]  /*0d00*/  BSSY B3, `(.L_x_30) ;  /* 0x000000b000037945 */ /* 0x000fe40003800000 */
[----:B------:R-:W-:Y:S06]  /*0d10*/  BAR.SYNC.DEFER_BLOCKING 0x0 ;  /* 0x0000000000007b1d */ /* 0x000fec0000010000 */
[----:B------:R2:W-:Y:S01]  /*0d20*/  @!P0 STS [R12], RZ ;  /* 0x000000ff0c008388 */ /* 0x0005e20000000800 */
[----:B------:R-:W-:Y:S01]  /*0d30*/  NOP ;  /* 0x0000000000007918 */ /* 0x000fe20000000000 */
[----:B------:R-:W-:Y:S05]  /*0d40*/  @P2 BRA `(.L_x_31) ;  /* 0x0000000000182947 */ /* 0x000fea0003800000 */
[----:B-1-34-:R-:W1:Y:S01]  /*0d50*/  LDS R2, [UR8+0x8] ;  /* 0x00000808ff027984 */ /* 0x01ae620008000800 */
[----:B------:R-:W3:Y:S01]  /*0d60*/  LDC.64 R8, c[0x0][0x220] ;  /* 0x00008800ff087b82 */ /* 0x000ee20000000a00 */
[----:B------:R-:W-:Y:S02]  /*0d70*/  IMAD.MOV.U32 R3, RZ, RZ, 0x70 ;  /* 0x00000070ff037424 */ /* 0x000fe400078e00ff */
[----:B---3--:R3:W-:Y:S03]  /*0d80*/  STS.64 [UR8], R8 ;  /* 0x00000008ff007988 */ /* 0x0087e60008000a08 */
[----:B-1----:R-:W-:-:S05]  /*0d90*/  LOP3.LUT R2, R2, 0x10, R3, 0xd8, !PT ;  /* 0x0000001002027812 */ /* 0x002fca00078ed803 */
[----:B------:R3:W-:Y:S02]  /*0da0*/  STS [UR8+0x8], R2 ;  /* 0x00000802ff007988 */ /* 0x0007e40008000808 */
.L_x_31:
[----:B----4-:R-:W-:Y:S05]  /*0db0*/  BSYNC B3 ;  /* 0x0000000000037941 */ /* 0x010fea0003800000 */
.L_x_30:
[----:B------:R-:W-:Y:S04]  /*0dc0*/  BSSY B4, `(.L_x_32) ;  /* 0x0000011000047945 */ /* 0x000fe80003800000 */
[----:B------:R-:W-:Y:S04]  /*0dd0*/  BSSY B3, `(.L_x_33) ;  /* 0x000000e000037945 */ /* 0x000fe80003800000 */
[----:B------:R-:W-:Y:S05]  /*0de0*/  @P2 BRA `(.L_x_34) ;  /* 0x0000000000242947 */ /* 0x000fea0003800000 */
[----:B-1-3--:R-:W1:Y:S01]  /*0df0*/  LDS R2, [UR8+0x34] ;  /* 0x00003408ff027984 */ /* 0x00ae620008000800 */
[----:B------:R-:W-:-:S05]  /*0e00*/  IMAD.MOV.U32 R3, RZ, RZ, 0x3f000000 ;  /* 0x3f000000ff037424 */ /* 0x000fca00078e00ff */
[----:B-1----:R-:W-:-:S05]  /*0e10*/  LOP3.LUT R2, R2, 0xff000000, R3, 0xb8, !PT ;  /* 0xff00000002027812 */ /* 0x002fca00078eb803 */
[----:B------:R1:W-:Y:S01]  /*0e20*/  STS [UR8+0x34], R2 ;  /* 0x00003402ff007988 */ /* 0x0003e20008000808 */
[----:B------:R-:W-:Y:S05]  /*0e30*/  @P2 BRA `(.L_x_35) ;  /* 0x00000000001c2947 */ /* 0x000fea0003800000 */
[----:B-1----:R-:W1:Y:S01]  /*0e40*/  LDS R2, [UR8+0x38] ;  /* 0x00003808ff027984 */ /* 0x002e620008000800 */
[----:B------:R-:W-:-:S05]  /*0e50*/  IMAD.MOV.U32 R3, RZ, RZ, 0x3f ;  /* 0x0000003fff037424 */ /* 0x000fca00078e00ff */
[----:B-1----:R-:W-:-:S05]  /*0e60*/  LOP3.LUT R2, R2, 0xff, R3, 0xb8, !PT ;  /* 0x000000ff02027812 */ /* 0x002fca00078eb803 */
[----:B------:R4:W-:Y:S02]  /*0e70*/  STS [UR8+0x38], R2 ;  /* 0x00003802ff007988 */ /* 0x0009e40008000808 */
.L_x_34:
[----:B------:R-:W-:Y:S05]  /*0e80*/  @P2 BREAK B3 ;  /* 0x0000000000032942 */ /* 0x000fea0003800000 */
[----:B------:R-:W-:Y:S05]  /*0e90*/  @P2 BRA `(.L_x_36) ;  /* 0x00000000000c2947 */ /* 0x000fea0003800000 */
[----:B------:R1:W-:Y:S02]  /*0ea0*/  STS [UR8+0x20], R5 ;  /* 0x00002005ff007988 */ /* 0x0003e40008000808 */
.L_x_35:
[----:B------:R-:W-:Y:S05]  /*0eb0*/  BSYNC B3 ;  /* 0x0000000000037941 */ /* 0x000fea0003800000 */
.L_x_33:
[----:B------:R1:W-:Y:S02]  /*0ec0*/  @!P2 STS [UR8+0x24], R4 ;  /* 0x00002404ff00a988 */ /* 0x0003e40008000808 */
.L_x_36:
[----:B------:R-:W-:Y:S05]  /*0ed0*/  BSYNC B4 ;  /* 0x0000000000047941 */ /* 0x000fea0003800000 */
.L_x_32:
[----:B------:R-:W-:Y:S05]  /*0ee0*/  WARPSYNC.ALL ;  /* 0x0000000000007948 */ /* 0x000fea0003800000 */
[----:B------:R-:W-:Y:S04]  /*0ef0*/  BSSY B4, `(.L_x_37) ;  /* 0x000000e000047945 */ /* 0x000fe80003800000 */
[----:B------:R-:W-:Y:S05]  /*0f00*/  @P2 BRA `(.L_x_38) ;  /* 0x0000000000302947 */ /* 0x000fea0003800000 */
[----:B------:R-:W5:Y:S01]  /*0f10*/  LDS R3, [UR8+0x34] ;  /* 0x00003408ff037984 */ /* 0x000f620008000800 */
[----:B-1----:R-:W1:Y:S03]  /*0f20*/  LDC.64 R4, c[0x0][0x248] ;  /* 0x00009200ff047b82 */ /* 0x002e660000000a00 */
[----:B---34-:R-:W3:Y:S01]  /*0f30*/  LDS R2, [UR8+0x1c] ;  /* 0x00001c08ff027984 */ /* 0x018ee20008000800 */
[C---:B-1----:R-:W-:Y:S01]  /*0f40*/  SHF.L.U64.HI R5, R4.reuse, 0x1, R5 ;  /* 0x0000000104057819 */ /* 0x042fe20000010205 */
[----:B------:R-:W-:-:S03]  /*0f50*/  IMAD.SHL.U32 R4, R4, 0x2, RZ ;  /* 0x0000000204047824 */ /* 0x000fc600078e00ff */
[--C-:B------:R-:W-:Y:S02]  /*0f60*/  SHF.R.U32.HI R9, RZ, 0x4, R5.reuse ;  /* 0x00000004ff097819 */ /* 0x100fe40000011605 */
[----:B------:R-:W-:-:S05]  /*0f70*/  SHF.R.U64 R4, R4, 0x4, R5 ;  /* 0x0000000404047819 */ /* 0x000fca0000001205 */
[----:B------:R1:W-:Y:S01]  /*0f80*/  STS [UR8+0xc], R4 ;  /* 0x00000c04ff007988 */ /* 0x0003e20008000808 */
[----:B-----5:R-:W-:Y:S02]  /*0f90*/  LOP3.LUT R3, R3, 0x7, RZ, 0xb8, !PT ;  /* 0x0000000703037812 */ /* 0x020fe400078eb8ff */
[----:B---3--:R-:W-:-:S03]  /*0fa0*/  LOP3.LUT R2, R2, 0xf, R9, 0xb8, !PT ;  /* 0x0000000f02027812 */ /* 0x008fc600078eb809 */
[----:B------:R1:W-:Y:S04]  /*0fb0*/  STS [UR8+0x34], R3 ;  /* 0x00003403ff007988 */ /* 0x0003e80008000808 */
[----:B------:R1:W-:Y:S02]  /*0fc0*/  STS [UR8+0x1c], R2 ;  /* 0x00001c02ff007988 */ /* 0x0003e40008000808 */
.L_x_38:
[----:B------:R-:W-:Y:S05]  /*0fd0*/  BSYNC B4 ;  /* 0x0000000000047941 */ /* 0x000fea0003800000 */
.L_x_37:
[----:B------:R-:W-:Y:S04]  /*0fe0*/  BSSY B4, `(.L_x_39) ;  /* 0x000001a000047945 */ /* 0x000fe80003800000 */
[----:B------:R-:W-:Y:S04]  /*0ff0*/  BSSY B5, `(.L_x_40) ;  /* 0x0000015000057945 */ /* 0x000fe80003800000 */
[----:B------:R-:W-:Y:S05]  /*1000*/  @P2 BRA `(.L_x_41) ;  /* 0x0000000000202947 */ /* 0x000fea0003800000 */
[----:B-1-34-:R-:W1:Y:S02]  /*1010*/  LDS R2, [UR8+0x34] ;  /* 0x00003408ff027984 */ /* 0x01ae640008000800 */
[----:B-1----:R-:W-:-:S05]  /*1020*/  LOP3.LUT R2, R2, 0x38, RZ, 0xb8, !PT ;  /* 0x0000003802027812 */ /* 0x002fca00078eb8ff */
[----:B------:R1:W-:Y:S01]  /*1030*/  STS [UR8+0x34], R2 ;  /* 0x00003402ff007988 */ /* 0x0003e20008000808 */
[----:B------:R-:W-:Y:S05]  /*1040*/  @P2 BRA `(.L_x_42) ;  /* 0x0000000000202947 */ /* 0x000fea0003800000 */
[----:B-1----:R-:W1:Y:S01]  /*1050*/  LDS R2, [UR8+0x8] ;  /* 0x00000808ff027984 */ /* 0x002e620008000800 */
[----:B------:R-:W-:-:S05]  /*1060*/  IMAD.MOV.U32 R3, RZ, RZ, 0x780 ;  /* 0x00000780ff037424 */ /* 0x000fca00078e00ff */
[----:B-1----:R-:W-:-:S05]  /*1070*/  LOP3.LUT R2, R2, 0x300, R3, 0xd8, !PT ;  /* 0x0000030002027812 */ /* 0x002fca00078ed803 */
[----:B------:R1:W-:Y:S02]  /*1080*/  STS [UR8+0x8], R2 ;  /* 0x00000802ff007988 */ /* 0x0003e40008000808 */
.L_x_41:
[----:B------:R-:W-:Y:S05]  /*1090*/  @P2 BRA `(.L_x_43) ;  /* 0x0000000000282947 */ /* 0x000fea0003800000 */
[----:B-1-34-:R-:W1:Y:S02]  /*10a0*/  LDS R2, [UR8+0x8] ;  /* 0x00000808ff027984 */ /* 0x01ae640008000800 */
[----:B-1----:R-:W-:-:S05]  /*10b0*/  LOP3.LUT R2, R2, 0x1800, RZ, 0xb8, !PT ;  /* 0x0000180002027812 */ /* 0x002fca00078eb8ff */
[----:B------:R3:W-:Y:S02]  /*10c0*/  STS [UR8+0x8], R2 ;  /* 0x00000802ff007988 */ /* 0x0007e40008000808 */
.L_x_42:
[----:B------:R-:W-:Y:S05]  /*10d0*/  @P2 BREAK B5 ;  /* 0x0000000000052942 */ /* 0x000fea0003800000 */
[----:B------:R-:W-:Y:S05]  /*10e0*/  @P2 BRA `(.L_x_44) ;  /* 0x0000000000242947 */ /* 0x000fea0003800000 */
[----:B-1-3--:R-:W1:Y:S01]  /*10f0*/  LDS R2, [UR8+0x8] ;  /* 0x00000808ff027984 */ /* 0x00ae620008000800 */
[----:B------:R-:W-:-:S05]  /*1100*/  IMAD.MOV.U32 R3, RZ, RZ, 0x6000 ;  /* 0x00006000ff037424 */ /* 0x000fca00078e00ff */
[----:B-1----:R-:W-:-:S04]  /*1110*/  LOP3.LUT R2, R2, 0x6000, R3, 0xd8, !PT ;  /* 0x0000600002027812 */ /* 0x002fc800078ed803 */
[----:B------:R-:W-:-:S05]  /*1120*/  LOP3.LUT R2, R2, 0x400000, RZ, 0xb8, !PT ;  /* 0x0040000002027812 */ /* 0x000fca00078eb8ff */
[----:B------:R1:W-:Y:S02]  /*1130*/  STS [UR8+0x8], R2 ;  /* 0x00000802ff007988 */ /* 0x0003e40008000808 */
.L_x_43:
[----:B------:R-:W-:Y:S05]  /*1140*/  BSYNC B5 ;  /* 0x0000000000057941 */ /* 0x000fea0003800000 */
.L_x_40:
[----:B-1-34-:R-:W1:Y:S02]  /*1150*/  @!P2 LDS R2, [UR8+0x8] ;  /* 0x00000808ff02a984 */ /* 0x01ae640008000800 */
[----:B-1----:R-:W-:-:S05]  /*1160*/  @!P2 LOP3.LUT R2, R2, 0x8000, RZ, 0xb8, !PT ;  /* 0x000080000202a812 */ /* 0x002fca00078eb8ff */
[----:B------:R4:W-:Y:S02]  /*1170*/  @!P2 STS [UR8+0x8], R2 ;  /* 0x00000802ff00a988 */ /* 0x0009e40008000808 */
.L_x_44:
[----:B------:R-:W-:Y:S05]  /*1180*/  BSYNC B4 ;  /* 0x0000000000047941 */ /* 0x000fea0003800000 */
.L_x_39:
[----:B------:R-:W-:Y:S05]  /*1190*/  WARPSYNC.ALL ;  /* 0x0000000000007948 */ /* 0x000fea0003800000 */
[----:B------:R-:W-:Y:S01]  /*11a0*/  UIADD3 UR6, UR6, 0x100, URZ ;  /* 0x0000010006067890 */ /* 0x000fe2000fffe03f */
[----:B------:R-:W-:Y:S02]  /*11b0*/  ISETP.GE.AND P1, PT, R14, 0x1, PT ;  /* 0x000000010e00780c */ /* 0x000fe40003f26270 */
[----:B------:R-:W-:Y:S02]  /*11c0*/  CS2R R24, SRZ ;  /* 0x0000000000187805 */ /* 0x000fe4000001ff00 */
[----:B------:R-:W-:Y:S01]  /*11d0*/  CS2R R26, SRZ ;  /* 0x00000000001a7805 */ /* 0x000fe2000001ff00 */
[----:B------:R-:W-:Y:S01]  /*11e0*/  UIADD3 UR28, UP0, UR6, UR28, URZ ;  /* 0x0000001c061c7290 */ /* 0x000fe2000ff1e03f */
[----:B------:R-:W-:-:S02]  /*11f0*/  CS2R R28, SRZ ;  /* 0x00000000001c7805 */ /* 0x000fc4000001ff00 */
[----:B------:R-:W-:Y:S02]  /*1200*/  CS2R R30, SRZ ;  /* 0x00000000001e7805 */ /* 0x000fe4000001ff00 */
[----:B------:R-:W-:Y:S01]  /*1210*/  CS2R R32, SRZ ;  /* 0x0000000000207805 */ /* 0x000fe2000001ff00 */
[----:B------:R-:W-:Y:S01]  /*1220*/  ULEA.HI.X.SX32 UR29, UR6, UR29, 0x1, UP0 ;  /* 0x0000001d061d7291 */ /* 0x000fe200080f0e3f */
[----:B------:R-:W-:Y:S02]  /*1230*/  CS2R R34, SRZ ;  /* 0x0000000000227805 */ /* 0x000fe4000001ff00 */
[----:B------:R-:W-:Y:S02]  /*1240*/  CS2R R36, SRZ ;  /* 0x0000000000247805 */ /* 0x000fe4000001ff00 */
[----:B------:R-:W-:Y:S02]  /*1250*/  CS2R R38, SRZ ;  /* 0x0000000000267805 */ /* 0x000fe4000001ff00 */
[----:B------:R-:W-:-:S02]  /*1260*/  CS2R R40, SRZ ;  /* 0x0000000000287805 */ /* 0x000fc4000001ff00 */
[----:B------:R-:W-:Y:S02]  /*1270*/  CS2R R42, SRZ ;  /* 0x00000000002a7805 */ /* 0x000fe4000001ff00 */
[----:B------:R-:W-:Y:S02]  /*1280*/  CS2R R44, SRZ ;  /* 0x00000000002c7805 */ /* 0x000fe4000001ff00 */
        /* <DEDUP_REMOVED lines=38> */
[----:B------:R-:W-:Y:S01]  /*14f0*/  CS2R R122, SRZ ;  /* 0x00000000007a7805 */ /* 0x000fe2000001ff00 */
[----:B------:R-:W-:Y:S01]  /*1500*/  IMAD.MOV.U32 R124, RZ, RZ, RZ ;  /* 0x000000ffff7c7224 */ /* 0x000fe200078e00ff */
[----:B------:R-:W-:Y:S06]  /*1510*/  @P0 BRA `(.L_x_45) ;  /* 0x0000000000300947 */ /* 0x000fec0003800000 */
[----:B-1-34-:R-:W1:Y:S01]  /*1520*/  S2R R2, SR_LANEID ;  /* 0x0000000000027919 */ /* 0x01ae620000000000 */
[----:B------:R-:W-:Y:S05]  /*1530*/  WARPSYNC.ALL ;  /* 0x0000000000007948 */ /* 0x000fea0003800000 */
[----:B-1----:R-:W-:-:S05]  /*1540*/  IMAD.SHL.U32 R4, R2, 0x4, RZ ;  /* 0x0000000402047824 */ /* 0x002fca00078e00ff */
[----:B------:R-:W1:Y:S01]  /*1550*/  LDS R5, [R4+UR8] ;  /* 0x0000000804057984 */ /* 0x000e620008000800 */
[----:B------:R-:W-:Y:S01]  /*1560*/  IADD3 R2, P3, R4, UR28, RZ ;  /* 0x0000001c04027c10 */ /* 0x000fe2000ff7e0ff */
[----:B------:R-:W-:-:S04]  /*1570*/  UMOV UR4, UR28 ;  /* 0x0000001c00047c82 */ /* 0x000fc80008000000 */
[----:B------:R-:W-:Y:S01]  /*1580*/  IMAD.X R3, RZ, RZ, UR29, P3 ;  /* 0x0000001dff037e24 */ /* 0x000fe200098e06ff */
[----:B------:R-:W-:-:S04]  /*1590*/  UMOV UR5, UR29 ;  /* 0x0000001d00057c82 */ /* 0x000fc80008000000 */
[----:B-1----:R1:W3:Y:S01]  /*15a0*/  ATOMG.E.EXCH.STRONG.GPU PT, RZ, [R2], R5 ;  /* 0x0000000502ff73a8 */ /* 0x0022e200041ee100 */
[----:B------:R-:W-:-:S04]  /*15b0*/  DEPBAR {5,4,3,2,1,0} ;  /* 0x0000003f0000791a */ /* 0x000fc80000000000 */
[----:B------:R1:W-:Y:S01]  /*15c0*/  UTMACCTL.IV [UR4] ;  /* 0x00000000040079b9 */ /* 0x0003e20008000000 */
[----:B------:R-:W-:Y:S01]  /*15d0*/  NOP ;  /* 0x0000000000007918 */ /* 0x000fe20000000000 */
.L_x_45:
[----:B------:R-:W-:Y:S05]  /*15e0*/  @P0 BRA `(.L_x_46) ;  /* 0x00000000000c0947 */ /* 0x000fea0003800000 */
[----:B------:R0:W-:Y:S01]  /*15f0*/  UTMACMDFLUSH ;  /* 0x00000000000079b7 */ /* 0x0001e20000000000 */
[----:B------:R-:W-:Y:S05]  /*1600*/  @P0 BRA `(.L_x_46) ;  /* 0x0000000000040947 */ /* 0x000fea0003800000 */
[----:B------:R-:W-:-:S04]  /*1610*/  DEPBAR.LE SB0, 0x0 ;  /* 0x000080000000791a */ /* 0x000fc80000000000 */
.L_x_46:
[----:B------:R-:W-:Y:S05]  /*1620*/  WARPSYNC.ALL ;  /* 0x0000000000007948 */ /* 0x000fea0003800000 */
[----:B---3--:R-:W-:Y:S01]  /*1630*/  BAR.SYNC.DEFER_BLOCKING 0x0 ;  /* 0x0000000000007b1d */ /* 0x008fe20000010000 */
[----:B------:R-:W-:Y:S01]  /*1640*/  USHF.L.U32 UR11, UR33, 0x8, URZ ;  /* 0x00000008210b7899 */ /* 0x000fe2000800063f */
[----:B------:R-:W-:Y:S01]  /*1650*/  IMAD.MOV.U32 R125, RZ, RZ, RZ ;  /* 0x000000ffff7d7224 */ /* 0x000fe200078e00ff */
[----:B------:R-:W-:Y:S01]  /*1660*/  USHF.L.U32 UR15, UR35, 0x6, URZ ;  /* 0x00000006230f7899 */ /* 0x000fe2000800063f */
[----:B------:R-:W-:Y:S02]  /*1670*/  CS2R R126, SRZ ;  /* 0x00000000007e7805 */ /* 0x000fe4000001ff00 */
[----:B------:R-:W-:Y:S01]  /*1680*/  CS2R R128, SRZ ;  /* 0x0000000000807805 */ /* 0x000fe2000001ff00 */
[----:B------:R-:W-:Y:S01]  /*1690*/  VOTEU.ALL UP0, P2 ;  /* 0x00000000003f7886 */ /* 0x000fe20001000000 */
[----:B-1----:R-:W-:Y:S01]  /*16a0*/  UMOV UR4, 0x1 ;  /* 0x0000000100047882 */ /* 0x002fe20000000000 */
[----:B------:R-:W-:-:S02]  /*16b0*/  CS2R R130, SRZ ;  /* 0x0000000000827805 */ /* 0x000fc4000001ff00 */
[----:B------:R-:W-:Y:S02]  /*16c0*/  CS2R R132, SRZ ;  /* 0x0000000000847805 */ /* 0x000fe4000001ff00 */
[----:B------:R-:W-:Y:S01]  /*16d0*/  CS2R R134, SRZ ;  /* 0x0000000000867805 */ /* 0x000fe2000001ff00 */
[----:B------:R-:W-:-:S04]  /*16e0*/  @!UP0 UIADD3 UR4, -UR4, 0x100000, URZ ;  /* 0x0010000004048890 */ /* 0x000fc8000fffe13f */
[----:B------:R-:W-:Y:S02]  /*16f0*/  @!UP0 USHF.L.U32 UR5, UR4, 0xb, URZ ;  /* 0x0000000b04058899 */ /* 0x000fe4000800063f */
[----:B------:R-:W-:Y:S01]  /*1700*/  @!UP0 USHF.L.U32 UR4, UR4, 0x1, URZ ;  /* 0x0000000104048899 */ /* 0x000fe2000800063f */
[----:B------:R-:W-:Y:S01]  /*1710*/  CS2R R136, SRZ ;  /* 0x0000000000887805 */ /* 0x000fe2000001ff00 */
[----:B------:R-:W-:Y:S01]  /*1720*/  VOTEU.ALL UP0, P2 ;  /* 0x00000000003f7886 */ /* 0x000fe20001000000 */
[----:B------:R-:W-:Y:S02]  /*1730*/  CS2R R138, SRZ ;  /* 0x00000000008a7805 */ /* 0x000fe4000001ff00 */
[----:B------:R-:W-:Y:S02]  /*1740*/  CS2R R140, SRZ ;  /* 0x00000000008c7805 */ /* 0x000fe4000001ff00 */
[----:B------:R-:W-:Y:S02]  /*1750*/  CS2R R142, SRZ ;  /* 0x00000000008e7805 */ /* 0x000fe4000001ff00 */
[----:B------:R-:W-:-:S02]  /*1760*/  CS2R R144, SRZ ;  /* 0x0000000000907805 */ /* 0x000fc4000001ff00 */
[----:B------:R-:W-:Y:S02]  /*1770*/  CS2R R146, SRZ ;  /* 0x0000000000927805 */ /* 0x000fe4000001ff00 */
[----:B------:R-:W-:Y:S02]  /*1780*/  CS2R R148, SRZ ;  /* 0x0000000000947805 */ /* 0x000fe4000001ff00 */
[----:B------:R-:W-:Y:S01]  /*1790*/  CS2R R150, SRZ ;  /* 0x0000000000967805 */ /* 0x000fe2000001ff00 */
[----:B------:R-:W1:Y:S02]  /*17a0*/  FENCE.VIEW.ASYNC.S ;  /* 0x00000000000073c6 */ /* 0x000e640000000000 */
[----:B-1----:R1:W3:Y:S01]  /*17b0*/  @!UP0 SYNCS.EXCH.64 URZ, [UR8+0x5000], UR4 ;  /* 0x00500004083f85b2 */ /* 0x0022e20008000100 */
[----:B------:R-:W-:Y:S05]  /*17c0*/  @!P1 BRA `(.L_x_47) ;  /* 0x0000000400dc9947 */ /* 0x000fea0003800000 */
[----:B-1----:R-:W-:Y:S01]  /*17d0*/  UIADD3 UR4, UR8, 0x4000, URZ ;  /* 0x0000400008047890 */ /* 0x002fe2000fffe03f */
[----:B------:R-:W-:Y:S01]  /*17e0*/  CS2R R24, SRZ ;  /* 0x0000000000187805 */ /* 0x000fe2000001ff00 */
[----:B------:R-:W-:Y:S01]  /*17f0*/  USHF.R.U32.HI UR6, URZ, 0x4, UR8 ;  /* 0x000000043f067899 */ /* 0x000fe20008011608 */
[----:B------:R-:W-:Y:S01]  /*1800*/  CS2R R26, SRZ ;  /* 0x00000000001a7805 */ /* 0x000fe2000001ff00 */
[----:B------:R-:W-:Y:S01]  /*1810*/  USHF.R.U32.HI UR4, URZ, 0x4, UR4 ;  /* 0x000000043f047899 */ /* 0x000fe20008011604 */
[----:B------:R-:W-:Y:S01]  /*1820*/  CS2R R28, SRZ ;  /* 0x00000000001c7805 */ /* 0x000fe2000001ff00 */
[----:B------:R-:W-:Y:S01]  /*1830*/  USGXT.U32 UR6, UR6, 0xe ;  /* 0x0000000e0606789a */ /* 0x000fe20008000000 */
[----:B------:R-:W-:Y:S01]  /*1840*/  CS2R R30, SRZ ;  /* 0x00000000001e7805 */ /* 0x000fe2000001ff00 */
[----:B------:R-:W-:Y:S01]  /*1850*/  USGXT.U32 UR4, UR4, 0xe ;  /* 0x0000000e0404789a */ /* 0x000fe20008000000 */
[----:B------:R-:W-:Y:S01]  /*1860*/  CS2R R32, SRZ ;  /* 0x0000000000207805 */ /* 0x000fe2000001ff00 */
[----:B------:R-:W-:Y:S01]  /*1870*/  UMOV UR16, 0xfffffffe ;  /* 0xfffffffe00107882 */ /* 0x000fe20000000000 */
[----:B------:R-:W-:Y:S01]  /*1880*/  UMOV UR17, 0x7fffffdf ;  /* 0x7fffffdf00117882 */ /* 0x000fe20000000000 */
        /* <DEDUP_REMOVED lines=56> */
[----:B------:R-:W-:Y:S01]  /*1c10*/  CS2R R146, SRZ ;  /* 0x0000000000927805 */ /* 0x000fe2000001ff00 */
[----:B------:R-:W-:Y:S01]  /*1c20*/  UMOV UR7, URZ ;  /* 0x0000003f00077c82 */ /* 0x000fe20008000000 */
[----:B------:R-:W-:Y:S02]  /*1c30*/  CS2R R148, SRZ ;  /* 0x0000000000947805 */ /* 0x000fe4000001ff00 */
[----:B------:R-:W-:Y:S01]  /*1c40*/  CS2R R150, SRZ ;  /* 0x0000000000967805 */ /* 0x000fe2000001ff00 */
[----:B------:R-:W-:Y:S01]  /*1c50*/  UMOV UR5, URZ ;  /* 0x0000003f00057c82 */ /* 0x000fe20008000000 */
[----:B------:R-:W-:Y:S02]  /*1c60*/  UIADD3.64 UR18, UR6, -UR16, URZ ;  /* 0x8000001006127297 */ /* 0x000fe4000fffe03f */
[----:B------:R-:W-:Y:S01]  /*1c70*/  UIADD3.64 UR16, UR4, -UR16, URZ ;  /* 0x8000001004107297 */ /* 0x000fe2000fffe03f */
[----:B------:R-:W-:-:S11]  /*1c80*/  UMOV UR14, URZ ;  /* 0x0000003f000e7c82 */ /* 0x000fd60008000000 */
.L_x_49:
[----:B---3--:R-:W-:Y:S01]  /*1c90*/  BAR.SYNC.DEFER_BLOCKING 0x0 ;  /* 0x0000000000007b1d */ /* 0x008fe20000010000 */
[----:B------:R-:W-:Y:S01]  /*1ca0*/  ELECT P0, URZ, PT ;  /* 0x00000000003f782f */ /* 0x000fe20003800000 */
[----:B----4-:R-:W-:Y:S01]  /*1cb0*/  @!P2 IMAD.MOV.U32 R2, RZ, RZ, 0x5000 ;  /* 0x00005000ff02a424 */ /* 0x010fe200078e00ff */
[----:B------:R-:W-:Y:S02]  /*1cc0*/  ELECT P1, URZ, PT ;  /* 0x00000000003f782f */ /* 0x000fe40003820000 */
[C---:B------:R-:W-:Y:S01]  /*1cd0*/  ISETP.LT.U32.AND P0, PT, R6.reuse, 0x20, P0 ;  /* 0x000000200600780c */ /* 0x040fe20000701070 */
[----:B------:R-:W-:Y:S01]  /*1ce0*/  UMOV UR10, UR14 ;  /* 0x0000000e000a7c82 */ /* 0x000fe20008000000 */
[----:B------:R-:W-:Y:S01]  /*1cf0*/  ISETP.LT.U32.AND P1, PT, R6, 0x20, P1 ;  /* 0x000000200600780c */ /* 0x000fe20000f21070 */
[----:B------:R-:W-:Y:S01]  /*1d00*/  UMOV UR20, UR4 ;  /* 0x0000000400147c82 */ /* 0x000fe20008000000 */
[----:B------:R-:W-:Y:S01]  /*1d10*/  UMOV UR21, 0x80000020 ;  /* 0x8000002000157882 */ /* 0x000fe20000000000 */
[----:B------:R-:W-:Y:S01]  /*1d20*/  UMOV UR22, UR6 ;  /* 0x0000000600167c82 */ /* 0x000fe20008000000 */
[----:B------:R-:W-:-:S07]  /*1d30*/  UMOV UR23, 0x80000020 ;  /* 0x8000002000177882 */ /* 0x000fce0000000000 */
[----:B------:R-:W-:Y:S01]  /*1d40*/  VOTEU.ANY UP0, P0 ;  /* 0x00000000003f7886 */ /* 0x000fe20000000100 */
[----:B------:R-:W-:Y:S01]  /*1d50*/  VOTEU.ANY UP2, P0 ;  /* 0x00000000003f7886 */ /* 0x000fe20000040100 */
[----:B------:R-:W-:Y:S01]  /*1d60*/  VOTEU.ANY UP1, P1 ;  /* 0x00000000003f7886 */ /* 0x000fe20000820100 */
[----:B------:R-:W-:Y:S02]  /*1d70*/  VOTEU.ANY UP3, P1 ;  /* 0x00000000003f7886 */ /* 0x000fe40000860100 */
[----:B------:R-:W-:Y:S02]  /*1d80*/  @UP0 UIADD3 UR12, UR8, 0x4000, URZ ;  /* 0x00004000080c0890 */ /* 0x000fe4000fffe03f */
[----:B------:R1:W-:Y:S01]  /*1d90*/  @!P2 SYNCS.ARRIVE.TRANS64 RZ, [UR8+0x5000], R2 ;  /* 0x00500002ffffa9a7 */ /* 0x0003e20008000008 */
[----:B------:R-:W-:Y:S01]  /*1da0*/  @UP0 UIADD3 UR13, UR8, 0x5000, URZ ;  /* 0x00005000080d0890 */ /* 0x000fe2000fffe03f */
[----:B------:R-:W-:Y:S01]  /*1db0*/  @UP0 UMOV UR24, UR32 ;  /* 0x0000002000180c82 */ /* 0x000fe20008000000 */
[----:B------:R-:W-:Y:S01]  /*1dc0*/  @UP0 UMOV UR25, UR34 ;  /* 0x0000002200190c82 */ /* 0x000fe20008000000 */
[----:B------:R-:W-:Y:S01]  /*1dd0*/  BAR.SYNC.DEFER_BLOCKING 0x0 ;  /* 0x0000000000007b1d */ /* 0x000fe20000010000 */
[----:B------:R-:W-:Y:S01]  /*1de0*/  @UP1 UIADD3 UR9, UR8, 0x5000, URZ ;  /* 0x0000500008091890 */ /* 0x000fe2000fffe03f */
[----:B-1----:R-:W-:-:S04]  /*1df0*/  SHF.L.U32 R2, R7, 0x1f, RZ ;  /* 0x0000001f07027819 */ /* 0x002fc800000006ff */
[----:B------:R-:W-:Y:S01]  /*1e00*/  @UP1 UMOV UR26, UR30 ;  /* 0x0000001e001a1c82 */ /* 0x000fe20008000000 */
[----:B------:R-:W-:Y:S01]  /*1e10*/  @UP1 UMOV UR27, UR31 ;  /* 0x0000001f001b1c82 */ /* 0x000fe20008000000 */
[----:B------:R1:W-:Y:S01]  /*1e20*/  @UP2 UTMALDG.2D [UR12], [UR24] ;  /* 0x0000000c180025b4 */ /* 0x0003e20008008000 */
[----:B------:R3:W-:Y:S06]  /*1e30*/  MEMBAR.ALL.CTA ;  /* 0x0000000000007992 */ /* 0x0007ec0000008000 */
[----:B---3--:R-:W3:Y:S02]  /*1e40*/  FENCE.VIEW.ASYNC.S ;  /* 0x00000000000073c6 */ /* 0x008ee40000000000 */
[----:B---3--:R-:W-:Y:S06]  /*1e50*/  BAR.SYNC.DEFER_BLOCKING 0x0 ;  /* 0x0000000000007b1d */ /* 0x008fec0000010000 */
[----:B------:R1:W-:Y:S02]  /*1e60*/  @UP3 UTMALDG.2D [UR8], [UR26] ;  /* 0x000000081a0035b4 */ /* 0x0003e40008008000 */
[----:B------:R-:W-:Y:S06]  /*1e70*/  BAR.SYNC.DEFER_BLOCKING 0x0 ;  /* 0x0000000000007b1d */ /* 0x000fec0000010000 */
[----:B------:R-:W3:Y:S02]  /*1e80*/  SYNCS.PHASECHK.TRANS64.TRYWAIT P0, [UR8+0x5000], R2 ;  /* 0x00500002ff0075a7 */ /* 0x000ee40008000148 */
[----:B-1-3--:R-:W-:Y:S05]  /*1e90*/  @!P0 BRA `(.L_x_48) ;  /* 0x0000000400f48947 */ /* 0x00afea0003800000 */
.L_x_50:
[----:B------:R-:W-:Y:S02]  /*1ea0*/  WARPGROUP.DEPBAR.LE gsb0, 0x0 ;  /* 0x00008000000079c5 */ /* 0x000fe40000010000 */
[----:B------:R-:W-:Y:S01]  /*1eb0*/  WARPGROUP.ARRIVE ;  /* 0x00000000000079c5 */ /* 0x000fe20000000000 */
[----:B------:R-:W1:Y:S01]  /*1ec0*/  LDC R2, c[0x0][0x230] ;  /* 0x00008c00ff027b82 */ /* 0x000e620000000800 */
[----:B------:R-:W-:Y:S01]  /*1ed0*/  UIADD3 UR14, UR14, 0x20, URZ ;  /* 0x000000200e0e7890 */ /* 0x000fe2000fffe03f */
[----:B------:R-:W-:-:S03]  /*1ee0*/  LOP3.LUT R7, R7, 0x1, RZ, 0x3c, !PT ;  /* 0x0000000107077812 */ /* 0x000fc600078e3cff */
[----:B------:R-:W-:Y:S02]  /*1ef0*/  HGMMA.64x256x16.F32 R24, gdesc[UR20], R24 ;  /* 0x03e00000141879f0 */ /* 0x000fe40008700818 */
[----:B-1----:R-:W-:-:S15]  /*1f00*/  ISETP.LE.AND P0, PT, R2, UR14, PT ;  /* 0x0000000e02007c0c */ /* 0x002fde000bf03270 */
[----:B------:R-:W-:-:S11]  /*1f10*/  NOP ;  /* 0x0000000000007918 */ /* 0x000fd60000000000 */
[----:B------:R-:W-:Y:S01]  /*1f20*/  HGMMA.64x256x16.F32 R24, gdesc[UR16], R24, gsb0 ;  /* 0x03e00000101879f0 */ /* 0x000fe20008000818 */
[----:B------:R-:W-:Y:S05]  /*1f30*/  @!P0 BRA `(.L_x_49) ;  /* 0xfffffffc00548947 */ /* 0x000fea000383ffff */
.L_x_47:
[----:B------:R-:W-:Y:S02]  /*1f40*/  WARPGROUP.DEPBAR.LE gsb0, 0x0 ;  /* 0x00008000000079c5 */ /* 0x000fe40000010000 */
[----:B---3--:R-:W-:Y:S01]  /*1f50*/  BAR.SYNC.DEFER_BLOCKING 0x0 ;  /* 0x0000000000007b1d */ /* 0x008fe20000010000 */
[C---:B----4-:R-:W-:Y:S01]  /*1f60*/  IMAD.SHL.U32 R2, R0.reuse, 0x80, RZ ;  /* 0x0000008000027824 */ /* 0x050fe200078e00ff */
[----:B------:R-:W-:Y:S01]  /*1f70*/  F2FP.F16.F32.PACK_AB R24, R25, R24 ;  /* 0x000000181918723e */ /* 0x000fe200000000ff */
[----:B------:R-:W-:Y:S01]  /*1f80*/  IMAD.SHL.U32 R3, R0, 0x10, RZ ;  /* 0x0000001000037824 */ /* 0x000fe200078e00ff */
[----:B------:R-:W-:Y:S02]  /*1f90*/  F2FP.F16.F32.PACK_AB R25, R27, R26 ;  /* 0x0000001a1b19723e */ /* 0x000fe400000000ff */
[----:B------:R-:W-:Y:S02]  /*1fa0*/  ELECT P0, URZ, PT ;  /* 0x00000000003f782f */ /* 0x000fe40003800000 */
[----:B------:R-:W-:Y:S01]  /*1fb0*/  LOP3.LUT R2, R2, 0x780, RZ, 0xc0, !PT ;  /* 0x0000078002027812 */ /* 0x000fe200078ec0ff */
[----:B------:R-:W-:Y:S01]  /*1fc0*/  UMOV UR14, UR15 ;  /* 0x0000000f000e7c82 */ /* 0x000fe20008000000 */
[----:B------:R-:W-:Y:S01]  /*1fd0*/  F2FP.F16.F32.PACK_AB R56, R57, R56 ;  /* 0x000000383938723e */ /* 0x000fe200000000ff */
[----:B-1----:R-:W-:Y:S01]  /*1fe0*/  UMOV UR5, UR29 ;  /* 0x0000001d00057c82 */ /* 0x002fe20008000000 */
[----:B------:R-:W-:Y:S01]  /*1ff0*/  LOP3.LUT R3, R2, 0x70, R3, 0xf8, !PT ;  /* 0x0000007002037812 */ /* 0x000fe200078ef803 */
[----:B------:R-:W-:Y:S01]  /*2000*/  IMAD.SHL.U32 R2, R0, 0x40, RZ ;  /* 0x0000004000027824 */ /* 0x000fe200078e00ff */
[----:B------:R-:W-:-:S02]  /*2010*/  F2FP.F16.F32.PACK_AB R26, R29, R28 ;  /* 0x0000001c1d1a723e */ /* 0x000fc400000000ff */
[--C-:B------:R-:W-:Y:S02]  /*2020*/  LOP3.LUT R3, R3, 0x10, R0.reuse, 0x78, !PT ;  /* 0x0000001003037812 */ /* 0x100fe400078e7800 */
[----:B------:R-:W-:Y:S02]  /*2030*/  SHF.R.U32.HI R0, RZ, 0x5, R0 ;  /* 0x00000005ff007819 */ /* 0x000fe40000011600 */
[----:B------:R-:W-:Y:S02]  /*2040*/  LOP3.LUT R2, R3, 0x1800, R2, 0xf8, !PT ;  /* 0x0000180003027812 */ /* 0x000fe400078ef802 */
[----:B------:R-:W-:Y:S02]  /*2050*/  R2UR UR4, R0 ;  /* 0x00000000000472ca */ /* 0x000fe400000e0000 */
[C---:B------:R-:W-:Y:S01]  /*2060*/  LOP3.LUT R3, R2.reuse, 0x20, RZ, 0x3c, !PT ;  /* 0x0000002002037812 */ /* 0x040fe200078e3cff */
[----:B------:R-:W-:Y:S01]  /*2070*/  VIADD R0, R2, UR8 ;  /* 0x0000000802007c36 */ /* 0x000fe20008000000 */
[----:B------:R-:W1:Y:S01]  /*2080*/  @!P2 SYNCS.CCTL.IV [UR8+0x5000] ;  /* 0x00500000ff00a9b1 */ /* 0x000e620008000008 */
[----:B------:R-:W-:Y:S01]  /*2090*/  F2FP.F16.F32.PACK_AB R27, R31, R30 ;  /* 0x0000001e1f1b723e */ /* 0x000fe200000000ff */
[----:B-1----:R-:W-:Y:S01]  /*20a0*/  BAR.SYNC.DEFER_BLOCKING 0x0 ;  /* 0x0000000000007b1d */ /* 0x002fe20000010000 */
[----:B------:R-:W-:Y:S01]  /*20b0*/  F2FP.F16.F32.PACK_AB R57, R59, R58 ;  /* 0x0000003a3b39723e */ /* 0x000fe200000000ff */
[----:B------:R-:W-:Y:S01]  /*20c0*/  VIADD R3, R3, UR8 ;  /* 0x0000000803037c36 */ /* 0x000fe20008000000 */
[----:B------:R-:W-:-:S02]  /*20d0*/  F2FP.F16.F32.PACK_AB R88, R89, R88 ;  /* 0x000000585958723e */ /* 0x000fc400000000ff */
[----:B------:R-:W-:Y:S02]  /*20e0*/  F2FP.F16.F32.PACK_AB R58, R61, R60 ;  /* 0x0000003c3d3a723e */ /* 0x000fe400000000ff */
[----:B------:R-:W-:Y:S01]  /*20f0*/  F2FP.F16.F32.PACK_AB R59, R63, R62 ;  /* 0x0000003e3f3b723e */ /* 0x000fe200000000ff */
[----:B------:R-:W-:Y:S01]  /*2100*/  ULOP3.LUT UR4, UR4, 0x3, URZ, 0xc0, !UPT ;  /* 0x0000000304047892 */ /* 0x000fe2000f8ec03f */
[----:B------:R-:W-:Y:S02]  /*2110*/  F2FP.F16.F32.PACK_AB R89, R91, R90 ;  /* 0x0000005a5b59723e */ /* 0x000fe400000000ff */
[----:B------:R-:W-:Y:S01]  /*2120*/  F2FP.F16.F32.PACK_AB R120, R121, R120 ;  /* 0x000000787978723e */ /* 0x000fe200000000ff */
[----:B------:R-:W-:Y:S01]  /*2130*/  ULEA UR13, UR4, UR11, 0x6 ;  /* 0x0000000b040d7291 */ /* 0x000fe2000f8e303f */
[----:B------:R-:W-:Y:S01]  /*2140*/  F2FP.F16.F32.PACK_AB R32, R33, R32 ;  /* 0x000000202120723e */ /* 0x000fe200000000ff */
[----:B------:R-:W-:Y:S01]  /*2150*/  ULEA UR12, UR4, UR8, 0xd ;  /* 0x00000008040c7291 */ /* 0x000fe2000f8e683f */
[----:B------:R-:W-:-:S02]  /*2160*/  F2FP.F16.F32.PACK_AB R90, R93, R92 ;  /* 0x0000005c5d5a723e */ /* 0x000fc400000000ff */
[----:B------:R-:W-:Y:S01]  /*2170*/  F2FP.F16.F32.PACK_AB R91, R95, R94 ;  /* 0x0000005e5f5b723e */ /* 0x000fe200000000ff */
[----:B------:R-:W-:Y:S01]  /*2180*/  UMOV UR4, UR28 ;  /* 0x0000001c00047c82 */ /* 0x000fe20008000000 */
[----:B------:R-:W-:Y:S02]  /*2190*/  F2FP.F16.F32.PACK_AB R121, R123, R122 ;  /* 0x0000007a7b79723e */ /* 0x000fe400000000ff */
[----:B------:R-:W-:Y:S02]  /*21a0*/  F2FP.F16.F32.PACK_AB R33, R35, R34 ;  /* 0x000000222321723e */ /* 0x000fe400000000ff */
[----:B------:R-:W-:Y:S01]  /*21b0*/  F2FP.F16.F32.PACK_AB R64, R65, R64 ;  /* 0x000000404140723e */ /* 0x000fe200000000ff */
[----:B------:R-:W-:Y:S01]  /*21c0*/  STSM.16.M88.4 [R0], R24 ;  /* 0x0000001800007844 */ /* 0x000fe20000000200 */
[----:B------:R-:W-:Y:S02]  /*21d0*/  F2FP.F16.F32.PACK_AB R122, R125, R124 ;  /* 0x0000007c7d7a723e */ /* 0x000fe400000000ff */
[----:B------:R-:W-:Y:S01]  /*21e0*/  F2FP.F16.F32.PACK_AB R123, R127, R126 ;  /* 0x0000007e7f7b723e */ /* 0x000fe200000000ff */
[----:B------:R-:W-:Y:S01]  /*21f0*/  STSM.16.M88.4 [R0+0x2000], R56 ;  /* 0x0020003800007844 */ /* 0x000fe20000000200 */
[----:B------:R-:W-:-:S02]  /*2200*/  LOP3.LUT R4, R2, 0x40, RZ, 0x3c, !PT ;  /* 0x0000004002047812 */ /* 0x000fc400078e3cff */
[----:B------:R-:W-:Y:S01]  /*2210*/  F2FP.F16.F32.PACK_AB R34, R37, R36 ;  /* 0x000000242522723e */ /* 0x000fe200000000ff */
[----:B------:R-:W-:Y:S01]  /*2220*/  STSM.16.M88.4 [R0+0x4000], R88 ;  /* 0x0040005800007844 */ /* 0x000fe20000000200 */
[----:B------:R-:W-:Y:S01]  /*2230*/  F2FP.F16.F32.PACK_AB R35, R39, R38 ;  /* 0x000000262723723e */ /* 0x000fe200000000ff */
[----:B------:R-:W-:Y:S01]  /*2240*/  VIADD R4, R4, UR8 ;  /* 0x0000000804047c36 */ /* 0x000fe20008000000 */
[----:B------:R-:W-:Y:S01]  /*2250*/  F2FP.F16.F32.PACK_AB R65, R67, R66 ;  /* 0x000000424341723e */ /* 0x000fe200000000ff */
[----:B------:R-:W-:Y:S01]  /*2260*/  STSM.16.M88.4 [R0+0x6000], R120 ;  /* 0x0060007800007844 */ /* 0x000fe20000000200 */
[----:B------:R-:W-:Y:S02]  /*2270*/  F2FP.F16.F32.PACK_AB R96, R97, R96 ;  /* 0x000000606160723e */ /* 0x000fe400000000ff */
[----:B------:R-:W-:Y:S01]  /*2280*/  F2FP.F16.F32.PACK_AB R66, R69, R68 ;  /* 0x000000444542723e */ /* 0x000fe200000000ff */
[----:B------:R-:W-:Y:S01]  /*2290*/  STSM.16.M88.4 [R3], R32 ;  /* 0x0000002003007844 */ /* 0x000fe20000000200 */
[----:B------:R-:W-:-:S02]  /*22a0*/  F2FP.F16.F32.PACK_AB R67, R71, R70 ;  /* 0x000000464743723e */ /* 0x000fc400000000ff */
[----:B------:R-:W-:Y:S02]  /*22b0*/  F2FP.F16.F32.PACK_AB R97, R99, R98 ;  /* 0x000000626361723e */ /* 0x000fe400000000ff */
[----:B------:R-:W-:Y:S01]  /*22c0*/  F2FP.F16.F32.PACK_AB R128, R129, R128 ;  /* 0x000000808180723e */ /* 0x000fe200000000ff */
[----:B------:R-:W-:Y:S01]  /*22d0*/  STSM.16.M88.4 [R3+0x2000], R64 ;  /* 0x0020004003007844 */ /* 0x000fe20000000200 */
[----:B------:R-:W-:Y:S02]  /*22e0*/  F2FP.F16.F32.PACK_AB R40, R41, R40 ;  /* 0x000000282928723e */ /* 0x000fe400000000ff */
[----:B------:R-:W-:Y:S02]  /*22f0*/  F2FP.F16.F32.PACK_AB R98, R101, R100 ;  /* 0x000000646562723e */ /* 0x000fe400000000ff */
[----:B------:R-:W-:Y:S02]  /*2300*/  F2FP.F16.F32.PACK_AB R99, R103, R102 ;  /* 0x000000666763723e */ /* 0x000fe400000000ff */
[----:B------:R-:W-:-:S02]  /*2310*/  F2FP.F16.F32.PACK_AB R129, R131, R130 ;  /* 0x000000828381723e */ /* 0x000fc400000000ff */
[----:B------:R-:W-:Y:S01]  /*2320*/  F2FP.F16.F32.PACK_AB R41, R43, R42 ;  /* 0x0000002a2b29723e */ /* 0x000fe200000000ff */
[----:B------:R-:W-:Y:S01]  /*2330*/  STSM.16.M88.4 [R3+0x4000], R96 ;  /* 0x0040006003007844 */ /* 0x000fe20000000200 */
[----:B------:R-:W-:Y:S02]  /*2340*/  F2FP.F16.F32.PACK_AB R72, R73, R72 ;  /* 0x000000484948723e */ /* 0x000fe400000000ff */
[----:B------:R-:W-:Y:S02]  /*2350*/  F2FP.F16.F32.PACK_AB R130, R133, R132 ;  /* 0x000000848582723e */ /* 0x000fe400000000ff */
[----:B------:R-:W-:Y:S02]  /*2360*/  F2FP.F16.F32.PACK_AB R131, R135, R134 ;  /* 0x000000868783723e */ /* 0x000fe400000000ff */
[----:B------:R-:W-:Y:S02]  /*2370*/  LOP3.LUT R2, R2, 0x60, RZ, 0x3c, !PT ;  /* 0x0000006002027812 */ /* 0x000fe400078e3cff */
[----:B------:R-:W-:Y:S01]  /*2380*/  F2FP.F16.F32.PACK_AB R42, R45, R44 ;  /* 0x0000002c2d2a723e */ /* 0x000fe200000000ff */
[----:B------:R-:W-:Y:S01]  /*2390*/  STSM.16.M88.4 [R3+0x6000], R128 ;  /* 0x0060008003007844 */ /* 0x000fe20000000200 */
[----:B------:R-:W-:Y:S01]  /*23a0*/  F2FP.F16.F32.PACK_AB R43, R47, R46 ;  /* 0x0000002e2f2b723e */ /* 0x000fe200000000ff */
[----:B------:R-:W-:Y:S01]  /*23b0*/  VIADD R2, R2, UR8 ;  /* 0x0000000802027c36 */ /* 0x000fe20008000000 */
[----:B------:R-:W-:-:S02]  /*23c0*/  F2FP.F16.F32.PACK_AB R73, R75, R74 ;  /* 0x0000004a4b49723e */ /* 0x000fc400000000ff */
[----:B------:R-:W-:Y:S01]  /*23d0*/  F2FP.F16.F32.PACK_AB R104, R105, R104 ;  /* 0x000000686968723e */ /* 0x000fe200000000ff */
[----:B------:R-:W-:Y:S01]  /*23e0*/  STSM.16.M88.4 [R4], R40 ;  /* 0x0000002804007844 */ /* 0x000fe20000000200 */
[----:B------:R-:W-:Y:S02]  /*23f0*/  F2FP.F16.F32.PACK_AB R74, R77, R76 ;  /* 0x0000004c4d4a723e */ /* 0x000fe400000000ff */
[----:B------:R-:W-:Y:S02]  /*2400*/  F2FP.F16.F32.PACK_AB R75, R79, R78 ;  /* 0x0000004e4f4b723e */ /* 0x000fe400000000ff */
[----:B------:R-:W-:Y:S02]  /*2410*/  F2FP.F16.F32.PACK_AB R105, R107, R106 ;  /* 0x0000006a6b69723e */ /* 0x000fe400000000ff */
[----:B------:R-:W-:Y:S01]  /*2420*/  F2FP.F16.F32.PACK_AB R136, R137, R136 ;  /* 0x000000888988723e */ /* 0x000fe200000000ff */
[----:B------:R-:W-:Y:S01]  /*2430*/  STSM.16.M88.4 [R4+0x2000], R72 ;  /* 0x0020004804007844 */ /* 0x000fe20000000200 */
[----:B------:R-:W-:-:S02]  /*2440*/  F2FP.F16.F32.PACK_AB R48, R49, R48 ;  /* 0x000000303130723e */ /* 0x000fc400000000ff */
[----:B------:R-:W-:Y:S02]  /*2450*/  F2FP.F16.F32.PACK_AB R106, R109, R108 ;  /* 0x0000006c6d6a723e */ /* 0x000fe400000000ff */
[----:B------:R-:W-:Y:S02]  /*2460*/  F2FP.F16.F32.PACK_AB R107, R111, R110 ;  /* 0x0000006e6f6b723e */ /* 0x000fe400000000ff */
[----:B------:R-:W-:Y:S02]  /*2470*/  F2FP.F16.F32.PACK_AB R137, R139, R138 ;  /* 0x0000008a8b89723e */ /* 0x000fe400000000ff */
[----:B------:R-:W-:Y:S01]  /*2480*/  F2FP.F16.F32.PACK_AB R49, R51, R50 ;  /* 0x000000323331723e */ /* 0x000fe200000000ff */
[----:B------:R-:W-:Y:S01]  /*2490*/  STSM.16.M88.4 [R4+0x4000], R104 ;  /* 0x0040006804007844 */ /* 0x000fe20000000200 */
[----:B------:R-:W-:Y:S02]  /*24a0*/  F2FP.F16.F32.PACK_AB R80, R81, R80 ;  /* 0x000000505150723e */ /* 0x000fe400000000ff */
[----:B------:R-:W-:-:S02]  /*24b0*/  F2FP.F16.F32.PACK_AB R138, R141, R140 ;  /* 0x0000008c8d8a723e */ /* 0x000fc400000000ff */
[----:B------:R-:W-:Y:S02]  /*24c0*/  F2FP.F16.F32.PACK_AB R139, R143, R142 ;  /* 0x0000008e8f8b723e */ /* 0x000fe400000000ff */
[----:B------:R-:W-:Y:S02]  /*24d0*/  F2FP.F16.F32.PACK_AB R50, R53, R52 ;  /* 0x000000343532723e */ /* 0x000fe400000000ff */
[----:B------:R-:W-:Y:S01]  /*24e0*/  F2FP.F16.F32.PACK_AB R51, R55, R54 ;  /* 0x000000363733723e */ /* 0x000fe200000000ff */
[----:B------:R-:W-:Y:S01]  /*24f0*/  STSM.16.M88.4 [R4+0x6000], R136 ;  /* 0x0060008804007844 */ /* 0x000fe20000000200 */
[----:B------:R-:W-:Y:S02]  /*2500*/  F2FP.F16.F32.PACK_AB R81, R83, R82 ;  /* 0x000000525351723e */ /* 0x000fe400000000ff */
[----:B------:R-:W-:Y:S01]  /*2510*/  F2FP.F16.F32.PACK_AB R112, R113, R112 ;  /* 0x000000707170723e */ /* 0x000fe200000000ff */
[----:B------:R-:W-:Y:S01]  /*2520*/  STSM.16.M88.4 [R2], R48 ;  /* 0x0000003002007844 */ /* 0x000fe20000000200 */
[----:B------:R-:W-:-:S02]  /*2530*/  F2FP.F16.F32.PACK_AB R82, R85, R84 ;  /* 0x000000545552723e */ /* 0x000fc400000000ff */
[----:B------:R-:W-:Y:S02]  /*2540*/  F2FP.F16.F32.PACK_AB R83, R87, R86 ;  /* 0x000000565753723e */ /* 0x000fe400000000ff */
[----:B------:R-:W-:Y:S02]  /*2550*/  F2FP.F16.F32.PACK_AB R113, R115, R114 ;  /* 0x000000727371723e */ /* 0x000fe400000000ff */
[----:B------:R-:W-:Y:S01]  /*2560*/  F2FP.F16.F32.PACK_AB R144, R145, R144 ;  /* 0x000000909190723e */ /* 0x000fe200000000ff */
[----:B------:R-:W-:Y:S01]  /*2570*/  STSM.16.M88.4 [R2+0x2000], R80 ;  /* 0x0020005002007844 */ /* 0x000fe20000000200 */
[----:B------:R-:W-:Y:S02]  /*2580*/  F2FP.F16.F32.PACK_AB R114, R117, R116 ;  /* 0x000000747572723e */ /* 0x000fe400000000ff */
[----:B------:R-:W-:Y:S02]  /*2590*/  F2FP.F16.F32.PACK_AB R115, R119, R118 ;  /* 0x000000767773723e */ /* 0x000fe400000000ff */
[----:B------:R-:W-:-:S02]  /*25a0*/  F2FP.F16.F32.PACK_AB R145, R147, R146 ;  /* 0x000000929391723e */ /* 0x000fc400000000ff */
[----:B------:R-:W-:Y:S01]  /*25b0*/  F2FP.F16.F32.PACK_AB R146, R149, R148 ;  /* 0x000000949592723e */ /* 0x000fe200000000ff */
[----:B------:R-:W-:Y:S01]  /*25c0*/  STSM.16.M88.4 [R2+0x4000], R112 ;  /* 0x0040007002007844 */ /* 0x000fe20000000200 */
[----:B------:R-:W-:-:S05]  /*25d0*/  F2FP.F16.F32.PACK_AB R147, R151, R150 ;  /* 0x000000969793723e */ /* 0x000fca00000000ff */
[----:B------:R-:W-:Y:S01]  /*25e0*/  STSM.16.M88.4 [R2+0x6000], R144 ;  /* 0x0060009002007844 */ /* 0x000fe20000000200 */
[----:B------:R1:W-:Y:S06]  /*25f0*/  MEMBAR.ALL.CTA ;  /* 0x0000000000007992 */ /* 0x0003ec0000008000 */
[----:B-1----:R-:W1:Y:S02]  /*2600*/  FENCE.VIEW.ASYNC.S ;  /* 0x00000000000073c6 */ /* 0x002e640000000000 */
[----:B-1----:R-:W-:Y:S06]  /*2610*/  BAR.SYNC.DEFER_BLOCKING 0x0 ;  /* 0x0000000000007b1d */ /* 0x002fec0000010000 */
[----:B------:R1:W-:Y:S01]  /*2620*/  UTMASTG.2D [UR12], [UR4] ;  /* 0x0000000c040073b5 */ /* 0x0003e20008008000 */
[----:B------:R0:W-:Y:S01]  /*2630*/  UTMACMDFLUSH ;  /* 0x00000000000079b7 */ /* 0x0001e20000000000 */
[----:B------:R-:W-:-:S04]  /*2640*/  DEPBAR.LE SB0, 0x0 ;  /* 0x000080000000791a */ /* 0x000fc80000000000 */
[----:B------:R-:W-:Y:S06]  /*2650*/  BAR.SYNC.DEFER_BLOCKING 0x0 ;  /* 0x0000000000007b1d */ /* 0x000fec0000010000 */
[----:B-1----:R-:W-:Y:S05]  /*2660*/  EXIT ;  /* 0x000000000000794d */ /* 0x002fea0003800000 */
.L_x_48:
[----:B------:R-:W1:Y:S02]  /*2670*/  SYNCS.PHASECHK.TRANS64.TRYWAIT P0, [UR8+0x5000], R2 ;  /* 0x00500002ff0075a7 */ /* 0x000e640008000148 */
[----:B-1----:R-:W-:Y:S05]  /*2680*/  @!P0 BRA `(.L_x_48) ;  /* 0xfffffffc00f88947 */ /* 0x002fea000383ffff */
[----:B------:R-:W-:Y:S05]  /*2690*/  BRA `(.L_x_50) ;  /* 0xfffffff800007947 */ /* 0x000fea000383ffff */
.L_x_51:
[----:B------:R-:W-:-:S00]  /*26a0*/  BRA `(.L_x_51) ;  /* 0xfffffffc00fc7947 */ /* 0x000fc0000383ffff */
[----:B------:R-:W-:-:S00]  /*26b0*/  NOP ;  /* 0x0000000000007918 */ /* 0x000fc00000000000 */
        /* <DEDUP_REMOVED lines=12> */
.L_x_52:


//--------------------- .nv.shared.gluon_wgmma    --------------------------
	.section	.nv.shared.gluon_wgmma,"aw",@nobits
	.sectionflags	@""
	.align	16
	.zero		1024


//--------------------- .nv.shared.reserved.0     --------------------------
	.section	.nv.shared.reserved.0,"aw",@nobits
	.weak		__nv_reservedSMEM_offset_0_alias
	.size		__nv_reservedSMEM_offset_0_alias, 0, 0
	.other		__nv_reservedSMEM_offset_0_alias,@"STO_CUDA_RESERVED_SHARED STV_DEFAULT"
__nv_reservedSMEM_offset_0_alias:
	.zero		0


//--------------------- .nv.constant0.gluon_wgmma --------------------------
	.section	.nv.constant0.gluon_wgmma,"a",@progbits
	.sectionflags	@""
	.align	4
.nv.constant0.gluon_wgmma:
	.zero		608


//--------------------- SYMBOLS --------------------------

	.type		.nv.reservedSmem.offset0,@object
	.size		.nv.reservedSmem.offset0,0x4
